	.target	sm_90a

	.elftype	@"ET_EXEC"


//--------------------- .note.nv.tkinfo           --------------------------
	.section	.note.nv.tkinfo,"",@"SHT_NOTE"
	.sectionflags	@"SHF_NOTE_NV_TKINFO"
	.tkinfo
        /*0018*/ 	.word	0x00000002
        /*0030*/ 	.string	""
        /*0030*/ 	.string	"ptxas"
        /*0030*/ 	.string	"Cuda compilation tools, release 13.0, V13.0.88"
        /*0030*/ 	.string	"Build cuda_13.0.r13.0/compiler.36424714_0"
        /*0030*/ 	.string	"-arch sm_90a -m 64 "



//--------------------- .note.nv.cuinfo           --------------------------
	.section	.note.nv.cuinfo,"",@"SHT_NOTE"
	.sectionflags	@"SHF_NOTE_NV_CUINFO"
        /*0018*/ 	.short	0x0002
        /*001a*/ 	.short	0x005a
        /*001c*/ 	.short	0x0082
	.zero		2


//--------------------- .nv.info                  --------------------------
	.section	.nv.info,"",@"SHT_CUDA_INFO"
	.align	4


	//----- nvinfo : EIATTR_REGCOUNT
	.align		4
        /*0000*/ 	.byte	0x04, 0x2f
        /*0002*/ 	.short	(.L_12 - .L_11)
	.align		4
.L_11:
        /*0004*/ 	.word	index@(_ZN7cutlass13device_kernelINS_4conv6kernel13ConvUniversalINS1_16ConvProblemShapeILNS1_8OperatorE0ELi2EEENS1_10collective14CollectiveConvINS1_46MainloopSm90TmaGmmaWarpSpecializedImplicitGemmILS5_0ELi5ELi2EN4cute5tupleIJNSA_1CILi2EEENSC_ILi1EEESE_EEENS1_36KernelImplicitTmaWarpSpecializedSm90ELi1EEENSB_IJNSC_ILi256EEENSC_ILi64EEENSB_IJSJ_EEEEEENS_10bfloat16_tESM_NSA_8TiledMMAINSA_8MMA_AtomIJNSA_4SM904GMMA27MMA_64x64x16_F32BF16BF16_SSILNSQ_5MajorE0ELSS_0ELNSQ_7ScaleInE1ELST_1EEEEEENSA_6LayoutINSB_IJSE_SE_SE_EEENSB_IJNSC_ILi0EEESY_SY_EEEEENSB_IJNSA_10UnderscoreES11_S11_EEEEENS7_6detail26Sm90ImplicitGemmTileTraitsINSA_20SM90_TMA_LOAD_IM2COLENSA_14ComposedLayoutINSA_7SwizzleILi3ELi4ELi3EEENSA_18smem_ptr_flag_bitsILi16EEENSW_INSB_IJNSB_IJNSC_ILi8EEENSC_ILi32EEEEEENSB_IJSJ_SE_EEENSB_IJSE_NSC_ILi5EEEEEEEEENSB_IJNSB_IJSJ_NSC_ILi512EEEEEENSB_IJSE_SY_EEENSB_IJSY_NSC_ILi16384EEEEEEEEEEEEEvEENS15_INSA_23SM90_TMA_LOAD_MULTICASTENS17_IS19_S1B_NSW_INSB_IJNSB_IJS1C_S1C_EEES1F_S1H_EEENSB_IJS1K_S1L_NSB_IJSY_NSC_ILi4096EEEEEEEEEEEEEvEEEENS_8epilogue10collective6detail29Sm90TmaWarpSpecializedAdapterINS23_15DefaultEpilogueISM_NSB_IJNSB_IJlllEEESE_SY_EEES28_NS22_6thread17LinearCombinationISM_Li1EffLNS29_9ScaleType4KindE0ELNS_15FloatRoundStyleE2ESM_EENS_4gemm15EpilogueDefaultEEEEEvvEEEEvNT_6ParamsE)
        /*0008*/ 	.word	0x0000009a


	//----- nvinfo : EIATTR_FRAME_SIZE
	.align		4
.L_12:
        /*000c*/ 	.byte	0x04, 0x11
        /*000e*/ 	.short	(.L_14 - .L_13)
	.align		4
.L_13:
        /*0010*/ 	.word	index@(_ZN7cutlass13device_kernelINS_4conv6kernel13ConvUniversalINS1_16ConvProblemShapeILNS1_8OperatorE0ELi2EEENS1_10collective14CollectiveConvINS1_46MainloopSm90TmaGmmaWarpSpecializedImplicitGemmILS5_0ELi5ELi2EN4cute5tupleIJNSA_1CILi2EEENSC_ILi1EEESE_EEENS1_36KernelImplicitTmaWarpSpecializedSm90ELi1EEENSB_IJNSC_ILi256EEENSC_ILi64EEENSB_IJSJ_EEEEEENS_10bfloat16_tESM_NSA_8TiledMMAINSA_8MMA_AtomIJNSA_4SM904GMMA27MMA_64x64x16_F32BF16BF16_SSILNSQ_5MajorE0ELSS_0ELNSQ_7ScaleInE1ELST_1EEEEEENSA_6LayoutINSB_IJSE_SE_SE_EEENSB_IJNSC_ILi0EEESY_SY_EEEEENSB_IJNSA_10UnderscoreES11_S11_EEEEENS7_6detail26Sm90ImplicitGemmTileTraitsINSA_20SM90_TMA_LOAD_IM2COLENSA_14ComposedLayoutINSA_7SwizzleILi3ELi4ELi3EEENSA_18smem_ptr_flag_bitsILi16EEENSW_INSB_IJNSB_IJNSC_ILi8EEENSC_ILi32EEEEEENSB_IJSJ_SE_EEENSB_IJSE_NSC_ILi5EEEEEEEEENSB_IJNSB_IJSJ_NSC_ILi512EEEEEENSB_IJSE_SY_EEENSB_IJSY_NSC_ILi16384EEEEEEEEEEEEEvEENS15_INSA_23SM90_TMA_LOAD_MULTICASTENS17_IS19_S1B_NSW_INSB_IJNSB_IJS1C_S1C_EEES1F_S1H_EEENSB_IJS1K_S1L_NSB_IJSY_NSC_ILi4096EEEEEEEEEEEEEvEEEENS_8epilogue10collective6detail29Sm90TmaWarpSpecializedAdapterINS23_15DefaultEpilogueISM_NSB_IJNSB_IJlllEEESE_SY_EEES28_NS22_6thread17LinearCombinationISM_Li1EffLNS29_9ScaleType4KindE0ELNS_15FloatRoundStyleE2ESM_EENS_4gemm15EpilogueDefaultEEEEEvvEEEEvNT_6ParamsE)
        /*0014*/ 	.word	0x00000000


	//----- nvinfo : EIATTR_MIN_STACK_SIZE
	.align		4
.L_14:
        /*0018*/ 	.byte	0x04, 0x12
        /*001a*/ 	.short	(.L_16 - .L_15)
	.align		4
.L_15:
        /*001c*/ 	.word	index@(_ZN7cutlass13device_kernelINS_4conv6kernel13ConvUniversalINS1_16ConvProblemShapeILNS1_8OperatorE0ELi2EEENS1_10collective14CollectiveConvINS1_46MainloopSm90TmaGmmaWarpSpecializedImplicitGemmILS5_0ELi5ELi2EN4cute5tupleIJNSA_1CILi2EEENSC_ILi1EEESE_EEENS1_36KernelImplicitTmaWarpSpecializedSm90ELi1EEENSB_IJNSC_ILi256EEENSC_ILi64EEENSB_IJSJ_EEEEEENS_10bfloat16_tESM_NSA_8TiledMMAINSA_8MMA_AtomIJNSA_4SM904GMMA27MMA_64x64x16_F32BF16BF16_SSILNSQ_5MajorE0ELSS_0ELNSQ_7ScaleInE1ELST_1EEEEEENSA_6LayoutINSB_IJSE_SE_SE_EEENSB_IJNSC_ILi0EEESY_SY_EEEEENSB_IJNSA_10UnderscoreES11_S11_EEEEENS7_6detail26Sm90ImplicitGemmTileTraitsINSA_20SM90_TMA_LOAD_IM2COLENSA_14ComposedLayoutINSA_7SwizzleILi3ELi4ELi3EEENSA_18smem_ptr_flag_bitsILi16EEENSW_INSB_IJNSB_IJNSC_ILi8EEENSC_ILi32EEEEEENSB_IJSJ_SE_EEENSB_IJSE_NSC_ILi5EEEEEEEEENSB_IJNSB_IJSJ_NSC_ILi512EEEEEENSB_IJSE_SY_EEENSB_IJSY_NSC_ILi16384EEEEEEEEEEEEEvEENS15_INSA_23SM90_TMA_LOAD_MULTICASTENS17_IS19_S1B_NSW_INSB_IJNSB_IJS1C_S1C_EEES1F_S1H_EEENSB_IJS1K_S1L_NSB_IJSY_NSC_ILi4096EEEEEEEEEEEEEvEEEENS_8epilogue10collective6detail29Sm90TmaWarpSpecializedAdapterINS23_15DefaultEpilogueISM_NSB_IJNSB_IJlllEEESE_SY_EEES28_NS22_6thread17LinearCombinationISM_Li1EffLNS29_9ScaleType4KindE0ELNS_15FloatRoundStyleE2ESM_EENS_4gemm15EpilogueDefaultEEEEEvvEEEEvNT_6ParamsE)
        /*0020*/ 	.word	0x00000000
.L_16:


//--------------------- .nv.compat                --------------------------
	.section	.nv.compat,"",@"SHT_CUDA_COMPAT_INFO"
	.align	4
        /*0000*/ 	.byte	0x02, 0x09, 0x01, 0x00, 0x02, 0x02, 0x04, 0x00, 0x02, 0x05, 0x05, 0x00, 0x03, 0x07, 0x01, 0x01
        /*0010*/ 	.byte	0x02, 0x03, 0x01, 0x00, 0x02, 0x06, 0x01, 0x00, 0x04, 0x0b, 0x08, 0x00, 0x00, 0x00, 0x00, 0x00
        /*0020*/ 	.byte	0x00, 0x00, 0x00, 0x00


//--------------------- .nv.info._ZN7cutlass13device_kernelINS_4conv6kernel13ConvUniversalINS1_16ConvProblemShapeILNS1_8OperatorE0ELi2EEENS1_10collective14CollectiveConvINS1_46MainloopSm90TmaGmmaWarpSpecializedImplicitGemmILS5_0ELi5ELi2EN4cute5tupleIJNSA_1CILi2EEENSC_ILi1EEESE_EEENS1_36KernelImplicitTmaWarpSpecializedSm90ELi1EEENSB_IJNSC_ILi256EEENSC_ILi64EEENSB_IJSJ_EEEEEENS_10bfloat16_tESM_NSA_8TiledMMAINSA_8MMA_AtomIJNSA_4SM904GMMA27MMA_64x64x16_F32BF16BF16_SSILNSQ_5MajorE0ELSS_0ELNSQ_7ScaleInE1ELST_1EEEEEENSA_6LayoutINSB_IJSE_SE_SE_EEENSB_IJNSC_ILi0EEESY_SY_EEEEENSB_IJNSA_10UnderscoreES11_S11_EEEEENS7_6detail26Sm90ImplicitGemmTileTraitsINSA_20SM90_TMA_LOAD_IM2COLENSA_14ComposedLayoutINSA_7SwizzleILi3ELi4ELi3EEENSA_18smem_ptr_flag_bitsILi16EEENSW_INSB_IJNSB_IJNSC_ILi8EEENSC_ILi32EEEEEENSB_IJSJ_SE_EEENSB_IJSE_NSC_ILi5EEEEEEEEENSB_IJNSB_IJSJ_NSC_ILi512EEEEEENSB_IJSE_SY_EEENSB_IJSY_NSC_ILi16384EEEEEEEEEEEEEvEENS15_INSA_23SM90_TMA_LOAD_MULTICASTENS17_IS19_S1B_NSW_INSB_IJNSB_IJS1C_S1C_EEES1F_S1H_EEENSB_IJS1K_S1L_NSB_IJSY_NSC_ILi4096EEEEEEEEEEEEEvEEEENS_8epilogue10collective6detail29Sm90TmaWarpSpecializedAdapterINS23_15DefaultEpilogueISM_NSB_IJNSB_IJlllEEESE_SY_EEES28_NS22_6thread17LinearCombinationISM_Li1EffLNS29_9ScaleType4KindE0ELNS_15FloatRoundStyleE2ESM_EENS_4gemm15EpilogueDefaultEEEEEvvEEEEvNT_6ParamsE --------------------------
	.section	.nv.info._ZN7cutlass13device_kernelINS_4conv6kernel13ConvUniversalINS1_16ConvProblemShapeILNS1_8OperatorE0ELi2EEENS1_10collective14CollectiveConvINS1_46MainloopSm90TmaGmmaWarpSpecializedImplicitGemmILS5_0ELi5ELi2EN4cute5tupleIJNSA_1CILi2EEENSC_ILi1EEESE_EEENS1_36KernelImplicitTmaWarpSpecializedSm90ELi1EEENSB_IJNSC_ILi256EEENSC_ILi64EEENSB_IJSJ_EEEEEENS_10bfloat16_tESM_NSA_8TiledMMAINSA_8MMA_AtomIJNSA_4SM904GMMA27MMA_64x64x16_F32BF16BF16_SSILNSQ_5MajorE0ELSS_0ELNSQ_7ScaleInE1ELST_1EEEEEENSA_6LayoutINSB_IJSE_SE_SE_EEENSB_IJNSC_ILi0EEESY_SY_EEEEENSB_IJNSA_10UnderscoreES11_S11_EEEEENS7_6detail26Sm90ImplicitGemmTileTraitsINSA_20SM90_TMA_LOAD_IM2COLENSA_14ComposedLayoutINSA_7SwizzleILi3ELi4ELi3EEENSA_18smem_ptr_flag_bitsILi16EEENSW_INSB_IJNSB_IJNSC_ILi8EEENSC_ILi32EEEEEENSB_IJSJ_SE_EEENSB_IJSE_NSC_ILi5EEEEEEEEENSB_IJNSB_IJSJ_NSC_ILi512EEEEEENSB_IJSE_SY_EEENSB_IJSY_NSC_ILi16384EEEEEEEEEEEEEvEENS15_INSA_23SM90_TMA_LOAD_MULTICASTENS17_IS19_S1B_NSW_INSB_IJNSB_IJS1C_S1C_EEES1F_S1H_EEENSB_IJS1K_S1L_NSB_IJSY_NSC_ILi4096EEEEEEEEEEEEEvEEEENS_8epilogue10collective6detail29Sm90TmaWarpSpecializedAdapterINS23_15DefaultEpilogueISM_NSB_IJNSB_IJlllEEESE_SY_EEES28_NS22_6thread17LinearCombinationISM_Li1EffLNS29_9ScaleType4KindE0ELNS_15FloatRoundStyleE2ESM_EENS_4gemm15EpilogueDefaultEEEEEvvEEEEvNT_6ParamsE,"",@"SHT_CUDA_INFO"
	.sectionflags	@""
	.align	4


	//----- nvinfo : EIATTR_CUDA_API_VERSION
	.align		4
        /*0000*/ 	.byte	0x04, 0x37
        /*0002*/ 	.short	(.L_18 - .L_17)
.L_17:
        /*0004*/ 	.word	0x00000082


	//----- nvinfo : EIATTR_KPARAM_INFO
	.align		4
.L_18:
        /*0008*/ 	.byte	0x04, 0x17
        /*000a*/ 	.short	(.L_20 - .L_19)
.L_19:
        /*000c*/ 	.word	0x00000000
        /*0010*/ 	.short	0x0000
        /*0012*/ 	.short	0x0070
        /*0014*/ 	.byte	0x00, 0xf0, 0x01, 0x0e


	//----- nvinfo : EIATTR_SPARSE_MMA_MASK
	.align		4
.L_20:
        /*0018*/ 	.byte	0x03, 0x50
        /*001a*/ 	.short	0x0000


	//----- nvinfo : EIATTR_MAXREG_COUNT
	.align		4
        /*001c*/ 	.byte	0x03, 0x1b
        /*001e*/ 	.short	0x00ff


	//----- nvinfo : EIATTR_NUM_BARRIERS
	.align		4
        /*0020*/ 	.byte	0x02, 0x4c
        /*0022*/ 	.byte	0x01
	.zero		1


	//----- nvinfo : EIATTR_MERCURY_ISA_VERSION
	.align		4
        /*0024*/ 	.byte	0x03, 0x5f
        /*0026*/ 	.short	0x0101


	//----- nvinfo : EIATTR_COOP_GROUP_MASK_REGIDS
	.align		4
        /*0028*/ 	.byte	0x04, 0x29
        /*002a*/ 	.short	(.L_22 - .L_21)


	//   ....[0]....
.L_21:
        /*002c*/ 	.word	0xffffffff


	//   ....[1]....
        /*0030*/ 	.word	0xffffffff


	//   ....[2]....
        /*0034*/ 	.word	0xffffffff


	//   ....[3]....
        /*0038*/ 	.word	0xffffffff


	//----- nvinfo : EIATTR_COOP_GROUP_INSTR_OFFSETS
	.align		4
.L_22:
        /*003c*/ 	.byte	0x04, 0x28
        /*003e*/ 	.short	(.L_24 - .L_23)


	//   ....[0]....
.L_23:
        /*0040*/ 	.word	0x00000070


	//   ....[1]....
        /*0044*/ 	.word	0x00000080


	//   ....[2]....
        /*0048*/ 	.word	0x00000140


	//   ....[3]....
        /*004c*/ 	.word	0x000006c0


	//----- nvinfo : EIATTR_MBARRIER_INSTR_OFFSETS
	.align		4
.L_24:
        /*0050*/ 	.byte	0x04, 0x39
        /*0052*/ 	.short	(.L_26 - .L_25)


	//   ....[0]....
.L_25:
        /*0054*/ 	.word	0x000002f0
        /*0058*/ 	.word	0x000000ff
        /*005c*/ 	.word	0x00032000
        /*0060*/ 	.short	0x0100
        /*0062*/ 	.byte	0x08
	.zero		1


	//   ....[1]....
        /*0064*/ 	.word	0x00000300
        /*0068*/ 	.word	0x000000ff
        /*006c*/ 	.word	0x00032028
        /*0070*/ 	.short	0x0100
        /*0072*/ 	.byte	0x08
	.zero		1


	//   ....[2]....
        /*0074*/ 	.word	0x00000310
        /*0078*/ 	.word	0x000000ff
        /*007c*/ 	.word	0x00032008
        /*0080*/ 	.short	0x0100
        /*0082*/ 	.byte	0x08
	.zero		1


	//   ....[3]....
        /*0084*/ 	.word	0x00000320
        /*0088*/ 	.word	0x000000ff
        /*008c*/ 	.word	0x00032030
        /*0090*/ 	.short	0x0100
        /*0092*/ 	.byte	0x08
	.zero		1


	//   ....[4]....
        /*0094*/ 	.word	0x00000330
        /*0098*/ 	.word	0x000000ff
        /*009c*/ 	.word	0x00032010
        /*00a0*/ 	.short	0x0100
        /*00a2*/ 	.byte	0x08
	.zero		1


	//   ....[5]....
        /*00a4*/ 	.word	0x00000340
        /*00a8*/ 	.word	0x000000ff
        /*00ac*/ 	.word	0x00032038
        /*00b0*/ 	.short	0x0100
        /*00b2*/ 	.byte	0x08
	.zero		1


	//   ....[6]....
        /*00b4*/ 	.word	0x00000350
        /*00b8*/ 	.word	0x000000ff
        /*00bc*/ 	.word	0x00032018
        /*00c0*/ 	.short	0x0100
        /*00c2*/ 	.byte	0x08
	.zero		1


	//   ....[7]....
        /*00c4*/ 	.word	0x00000360
        /*00c8*/ 	.word	0x000000ff
        /*00cc*/ 	.word	0x00032040
        /*00d0*/ 	.short	0x0100
        /*00d2*/ 	.byte	0x08
	.zero		1


	//   ....[8]....
        /*00d4*/ 	.word	0x00000370
        /*00d8*/ 	.word	0x000000ff
        /*00dc*/ 	.word	0x00032020
        /*00e0*/ 	.short	0x0100
        /*00e2*/ 	.byte	0x08
	.zero		1


	//   ....[9]....
        /*00e4*/ 	.word	0x00000380
        /*00e8*/ 	.word	0x000000ff
        /*00ec*/ 	.word	0x00032048
        /*00f0*/ 	.short	0x0100
        /*00f2*/ 	.byte	0x08
	.zero		1


	//   ....[10]....
        /*00f4*/ 	.word	0x00000f10
        /*00f8*/ 	.word	0x00000006
        /*00fc*/ 	.word	0x00032000
        /*0100*/ 	.short	0x010a
        /*0102*/ 	.byte	0x3f
	.zero		1


	//   ....[11]....
        /*0104*/ 	.word	0x000015b0
        /*0108*/ 	.word	0x00000008
        /*010c*/ 	.word	0x00032000
        /*0110*/ 	.short	0x010a
        /*0112*/ 	.byte	0x3f
	.zero		1


	//   ....[12]....
        /*0114*/ 	.word	0x00001b00
        /*0118*/ 	.word	0x00000007
        /*011c*/ 	.word	0x00000000
        /*0120*/ 	.short	0x0101
        /*0122*/ 	.byte	0x3f
	.zero		1


	//   ....[13]....
        /*0124*/ 	.word	0x00001d30
        /*0128*/ 	.word	0x00000003
        /*012c*/ 	.word	0x00000000
        /*0130*/ 	.short	0x0101
        /*0132*/ 	.byte	0x3f
	.zero		1


	//   ....[14]....
        /*0134*/ 	.word	0x0000c410
        /*0138*/ 	.word	0x0000000e
        /*013c*/ 	.word	0x00032028
        /*0140*/ 	.short	0x010a
        /*0142*/ 	.byte	0x3f
	.zero		1


	//   ....[15]....
        /*0144*/ 	.word	0x0000cae0
        /*0148*/ 	.word	0x00000004
        /*014c*/ 	.word	0x00000000
        /*0150*/ 	.short	0x010a
        /*0152*/ 	.byte	0x3f
	.zero		1


	//   ....[16]....
        /*0154*/ 	.word	0x0000cb90
        /*0158*/ 	.word	0x00000000
        /*015c*/ 	.word	0x00000000
        /*0160*/ 	.short	0x010a
        /*0162*/ 	.byte	0x3f
	.zero		1


	//   ....[17]....
        /*0164*/ 	.word	0x0000cc40
        /*0168*/ 	.word	0x00000000
        /*016c*/ 	.word	0x00000000
        /*0170*/ 	.short	0x010a
        /*0172*/ 	.byte	0x3f
	.zero		1


	//   ....[18]....
        /*0174*/ 	.word	0x0000ccf0
        /*0178*/ 	.word	0x00000000
        /*017c*/ 	.word	0x00000000
        /*0180*/ 	.short	0x010a
        /*0182*/ 	.byte	0x3f
	.zero		1


	//   ....[19]....
        /*0184*/ 	.word	0x0000cda0
        /*0188*/ 	.word	0x00000003
        /*018c*/ 	.word	0x00000000
        /*0190*/ 	.short	0x010a
        /*0192*/ 	.byte	0x3f
	.zero		1


	//----- nvinfo : EIATTR_NUM_MBARRIERS
	.align		4
.L_26:
        /*0194*/ 	.byte	0x03, 0x38
        /*0196*/ 	.short	0x000a


	//----- nvinfo : EIATTR_EXIT_INSTR_OFFSETS
	.align		4
        /*0198*/ 	.byte	0x04, 0x1c
        /*019a*/ 	.short	(.L_28 - .L_27)


	//   ....[0]....
.L_27:
        /*019c*/ 	.word	0x00000a40


	//   ....[1]....
        /*01a0*/ 	.word	0x00001e90


	//   ....[2]....
        /*01a4*/ 	.word	0x00008f30


	//   ....[3]....
        /*01a8*/ 	.word	0x00008f70


	//   ....[4]....
        /*01ac*/ 	.word	0x0000c1c0


	//   ....[5]....
        /*01b0*/ 	.word	0x0000c200


	//   ....[6]....
        /*01b4*/ 	.word	0x0000c220


	//   ....[7]....
        /*01b8*/ 	.word	0x0000c9d0


	//   ....[8]....
        /*01bc*/ 	.word	0x0000cdd0


	//----- nvinfo : EIATTR_MAX_THREADS
	.align		4
.L_28:
        /*01c0*/ 	.byte	0x04, 0x05
        /*01c2*/ 	.short	(.L_30 - .L_29)
.L_29:
        /*01c4*/ 	.word	0x00000100
        /*01c8*/ 	.word	0x00000001
        /*01cc*/ 	.word	0x00000001


	//----- nvinfo : EIATTR_CRS_STACK_SIZE
	.align		4
.L_30:
        /*01d0*/ 	.byte	0x04, 0x1e
        /*01d2*/ 	.short	(.L_32 - .L_31)
.L_31:
        /*01d4*/ 	.word	0x00000000


	//----- nvinfo : EIATTR_CBANK_PARAM_SIZE
	.align		4
.L_32:
        /*01d8*/ 	.byte	0x03, 0x19
        /*01da*/ 	.short	0x03f0


	//----- nvinfo : EIATTR_PARAM_CBANK
	.align		4
        /*01dc*/ 	.byte	0x04, 0x0a
        /*01de*/ 	.short	(.L_34 - .L_33)
	.align		4
.L_33:
        /*01e0*/ 	.word	index@(.nv.constant0._ZN7cutlass13device_kernelINS_4conv6kernel13ConvUniversalINS1_16ConvProblemShapeILNS1_8OperatorE0ELi2EEENS1_10collective14CollectiveConvINS1_46MainloopSm90TmaGmmaWarpSpecializedImplicitGemmILS5_0ELi5ELi2EN4cute5tupleIJNSA_1CILi2EEENSC_ILi1EEESE_EEENS1_36KernelImplicitTmaWarpSpecializedSm90ELi1EEENSB_IJNSC_ILi256EEENSC_ILi64EEENSB_IJSJ_EEEEEENS_10bfloat16_tESM_NSA_8TiledMMAINSA_8MMA_AtomIJNSA_4SM904GMMA27MMA_64x64x16_F32BF16BF16_SSILNSQ_5MajorE0ELSS_0ELNSQ_7ScaleInE1ELST_1EEEEEENSA_6LayoutINSB_IJSE_SE_SE_EEENSB_IJNSC_ILi0EEESY_SY_EEEEENSB_IJNSA_10UnderscoreES11_S11_EEEEENS7_6detail26Sm90ImplicitGemmTileTraitsINSA_20SM90_TMA_LOAD_IM2COLENSA_14ComposedLayoutINSA_7SwizzleILi3ELi4ELi3EEENSA_18smem_ptr_flag_bitsILi16EEENSW_INSB_IJNSB_IJNSC_ILi8EEENSC_ILi32EEEEEENSB_IJSJ_SE_EEENSB_IJSE_NSC_ILi5EEEEEEEEENSB_IJNSB_IJSJ_NSC_ILi512EEEEEENSB_IJSE_SY_EEENSB_IJSY_NSC_ILi16384EEEEEEEEEEEEEvEENS15_INSA_23SM90_TMA_LOAD_MULTICASTENS17_IS19_S1B_NSW_INSB_IJNSB_IJS1C_S1C_EEES1F_S1H_EEENSB_IJS1K_S1L_NSB_IJSY_NSC_ILi4096EEEEEEEEEEEEEvEEEENS_8epilogue10collective6detail29Sm90TmaWarpSpecializedAdapterINS23_15DefaultEpilogueISM_NSB_IJNSB_IJlllEEESE_SY_EEES28_NS22_6thread17LinearCombinationISM_Li1EffLNS29_9ScaleType4KindE0ELNS_15FloatRoundStyleE2ESM_EENS_4gemm15EpilogueDefaultEEEEEvvEEEEvNT_6ParamsE)
        /*01e4*/ 	.short	0x0210
        /*01e6*/ 	.short	0x03f0


	//----- nvinfo : EIATTR_SW_WAR
	.align		4
.L_34:
        /*01e8*/ 	.byte	0x04, 0x36
        /*01ea*/ 	.short	(.L_36 - .L_35)
.L_35:
        /*01ec*/ 	.word	0x00000008
.L_36:


//--------------------- .nv.callgraph             --------------------------
	.section	.nv.callgraph,"",@"SHT_CUDA_CALLGRAPH"
	.align	4
	.sectionentsize	8
	.align		4
        /*0000*/ 	.word	0x00000000
	.align		4
        /*0004*/ 	.word	0xffffffff
	.align		4
        /*0008*/ 	.word	0x00000000
	.align		4
        /*000c*/ 	.word	0xfffffffe
	.align		4
        /*0010*/ 	.word	0x00000000
	.align		4
        /*0014*/ 	.word	0xfffffffd
	.align		4
        /*0018*/ 	.word	0x00000000
	.align		4
        /*001c*/ 	.word	0xfffffffc


//--------------------- .nv.constant4             --------------------------
	.section	.nv.constant4,"a",@progbits
	.align	8
	.align		8
.nv.constant4:
        /*0000*/ 	.dword	_ZN39_INTERNAL_39a2f3eb_4_k_cu_19d1eeec_31264cuda3std3__45__cpo5beginE
	.align		8
        /*0008*/ 	.dword	_ZN39_INTERNAL_39a2f3eb_4_k_cu_19d1eeec_31264cuda3std3__45__cpo3endE
	.align		8
        /*0010*/ 	.dword	_ZN39_INTERNAL_39a2f3eb_4_k_cu_19d1eeec_31264cuda3std3__45__cpo6cbeginE
	.align		8
        /*0018*/ 	.dword	_ZN39_INTERNAL_39a2f3eb_4_k_cu_19d1eeec_31264cuda3std3__45__cpo4cendE
	.align		8
        /*0020*/ 	.dword	_ZN39_INTERNAL_39a2f3eb_4_k_cu_19d1eeec_31264cuda3std3__441_GLOBAL__N__39a2f3eb_4_k_cu_19d1eeec_31266ignoreE
	.align		8
        /*0028*/ 	.dword	_ZN39_INTERNAL_39a2f3eb_4_k_cu_19d1eeec_31264cuda3std3__419piecewise_constructE
	.align		8
        /*0030*/ 	.dword	_ZN39_INTERNAL_39a2f3eb_4_k_cu_19d1eeec_31264cuda3std3__48in_placeE
	.align		8
        /*0038*/ 	.dword	_ZN39_INTERNAL_39a2f3eb_4_k_cu_19d1eeec_31264cuda3std6ranges3__45__cpo4swapE
	.align		8
        /*0040*/ 	.dword	_ZN39_INTERNAL_39a2f3eb_4_k_cu_19d1eeec_31264cuda3std6ranges3__45__cpo9iter_moveE
	.align		8
        /*0048*/ 	.dword	_ZN39_INTERNAL_39a2f3eb_4_k_cu_19d1eeec_31264cute7productE
	.align		8
        /*0050*/ 	.dword	_ZN39_INTERNAL_39a2f3eb_4_k_cu_19d1eeec_31264cute1_E


//--------------------- .text._ZN7cutlass13device_kernelINS_4conv6kernel13ConvUniversalINS1_16ConvProblemShapeILNS1_8OperatorE0ELi2EEENS1_10collective14CollectiveConvINS1_46MainloopSm90TmaGmmaWarpSpecializedImplicitGemmILS5_0ELi5ELi2EN4cute5tupleIJNSA_1CILi2EEENSC_ILi1EEESE_EEENS1_36KernelImplicitTmaWarpSpecializedSm90ELi1EEENSB_IJNSC_ILi256EEENSC_ILi64EEENSB_IJSJ_EEEEEENS_10bfloat16_tESM_NSA_8TiledMMAINSA_8MMA_AtomIJNSA_4SM904GMMA27MMA_64x64x16_F32BF16BF16_SSILNSQ_5MajorE0ELSS_0ELNSQ_7ScaleInE1ELST_1EEEEEENSA_6LayoutINSB_IJSE_SE_SE_EEENSB_IJNSC_ILi0EEESY_SY_EEEEENSB_IJNSA_10UnderscoreES11_S11_EEEEENS7_6detail26Sm90ImplicitGemmTileTraitsINSA_20SM90_TMA_LOAD_IM2COLENSA_14ComposedLayoutINSA_7SwizzleILi3ELi4ELi3EEENSA_18smem_ptr_flag_bitsILi16EEENSW_INSB_IJNSB_IJNSC_ILi8EEENSC_ILi32EEEEEENSB_IJSJ_SE_EEENSB_IJSE_NSC_ILi5EEEEEEEEENSB_IJNSB_IJSJ_NSC_ILi512EEEEEENSB_IJSE_SY_EEENSB_IJSY_NSC_ILi16384EEEEEEEEEEEEEvEENS15_INSA_23SM90_TMA_LOAD_MULTICASTENS17_IS19_S1B_NSW_INSB_IJNSB_IJS1C_S1C_EEES1F_S1H_EEENSB_IJS1K_S1L_NSB_IJSY_NSC_ILi4096EEEEEEEEEEEEEvEEEENS_8epilogue10collective6detail29Sm90TmaWarpSpecializedAdapterINS23_15DefaultEpilogueISM_NSB_IJNSB_IJlllEEESE_SY_EEES28_NS22_6thread17LinearCombinationISM_Li1EffLNS29_9ScaleType4KindE0ELNS_15FloatRoundStyleE2ESM_EENS_4gemm15EpilogueDefaultEEEEEvvEEEEvNT_6ParamsE --------------------------
	.section	.text._ZN7cutlass13device_kernelINS_4conv6kernel13ConvUniversalINS1_16ConvProblemShapeILNS1_8OperatorE0ELi2EEENS1_10collective14CollectiveConvINS1_46MainloopSm90TmaGmmaWarpSpecializedImplicitGemmILS5_0ELi5ELi2EN4cute5tupleIJNSA_1CILi2EEENSC_ILi1EEESE_EEENS1_36KernelImplicitTmaWarpSpecializedSm90ELi1EEENSB_IJNSC_ILi256EEENSC_ILi64EEENSB_IJSJ_EEEEEENS_10bfloat16_tESM_NSA_8TiledMMAINSA_8MMA_AtomIJNSA_4SM904GMMA27MMA_64x64x16_F32BF16BF16_SSILNSQ_5MajorE0ELSS_0ELNSQ_7ScaleInE1ELST_1EEEEEENSA_6LayoutINSB_IJSE_SE_SE_EEENSB_IJNSC_ILi0EEESY_SY_EEEEENSB_IJNSA_10UnderscoreES11_S11_EEEEENS7_6detail26Sm90ImplicitGemmTileTraitsINSA_20SM90_TMA_LOAD_IM2COLENSA_14ComposedLayoutINSA_7SwizzleILi3ELi4ELi3EEENSA_18smem_ptr_flag_bitsILi16EEENSW_INSB_IJNSB_IJNSC_ILi8EEENSC_ILi32EEEEEENSB_IJSJ_SE_EEENSB_IJSE_NSC_ILi5EEEEEEEEENSB_IJNSB_IJSJ_NSC_ILi512EEEEEENSB_IJSE_SY_EEENSB_IJSY_NSC_ILi16384EEEEEEEEEEEEEvEENS15_INSA_23SM90_TMA_LOAD_MULTICASTENS17_IS19_S1B_NSW_INSB_IJNSB_IJS1C_S1C_EEES1F_S1H_EEENSB_IJS1K_S1L_NSB_IJSY_NSC_ILi4096EEEEEEEEEEEEEvEEEENS_8epilogue10collective6detail29Sm90TmaWarpSpecializedAdapterINS23_15DefaultEpilogueISM_NSB_IJNSB_IJlllEEESE_SY_EEES28_NS22_6thread17LinearCombinationISM_Li1EffLNS29_9ScaleType4KindE0ELNS_15FloatRoundStyleE2ESM_EENS_4gemm15EpilogueDefaultEEEEEvvEEEEvNT_6ParamsE,"ax",@progbits
	.align	128
.text._ZN7cutlass13device_kernelINS_4conv6kernel13ConvUniversalINS1_16ConvProblemShapeILNS1_8OperatorE0ELi2EEENS1_10collective14CollectiveConvINS1_46MainloopSm90TmaGmmaWarpSpecializedImplicitGemmILS5_0ELi5ELi2EN4cute5tupleIJNSA_1CILi2EEENSC_ILi1EEESE_EEENS1_36KernelImplicitTmaWarpSpecializedSm90ELi1EEENSB_IJNSC_ILi256EEENSC_ILi64EEENSB_IJSJ_EEEEEENS_10bfloat16_tESM_NSA_8TiledMMAINSA_8MMA_AtomIJNSA_4SM904GMMA27MMA_64x64x16_F32BF16BF16_SSILNSQ_5MajorE0ELSS_0ELNSQ_7ScaleInE1ELST_1EEEEEENSA_6LayoutINSB_IJSE_SE_SE_EEENSB_IJNSC_ILi0EEESY_SY_EEEEENSB_IJNSA_10UnderscoreES11_S11_EEEEENS7_6detail26Sm90ImplicitGemmTileTraitsINSA_20SM90_TMA_LOAD_IM2COLENSA_14ComposedLayoutINSA_7SwizzleILi3ELi4ELi3EEENSA_18smem_ptr_flag_bitsILi16EEENSW_INSB_IJNSB_IJNSC_ILi8EEENSC_ILi32EEEEEENSB_IJSJ_SE_EEENSB_IJSE_NSC_ILi5EEEEEEEEENSB_IJNSB_IJSJ_NSC_ILi512EEEEEENSB_IJSE_SY_EEENSB_IJSY_NSC_ILi16384EEEEEEEEEEEEEvEENS15_INSA_23SM90_TMA_LOAD_MULTICASTENS17_IS19_S1B_NSW_INSB_IJNSB_IJS1C_S1C_EEES1F_S1H_EEENSB_IJS1K_S1L_NSB_IJSY_NSC_ILi4096EEEEEEEEEEEEEvEEEENS_8epilogue10collective6detail29Sm90TmaWarpSpecializedAdapterINS23_15DefaultEpilogueISM_NSB_IJNSB_IJlllEEESE_SY_EEES28_NS22_6thread17LinearCombinationISM_Li1EffLNS29_9ScaleType4KindE0ELNS_15FloatRoundStyleE2ESM_EENS_4gemm15EpilogueDefaultEEEEEvvEEEEvNT_6ParamsE:
        .type           _ZN7cutlass13device_kernelINS_4conv6kernel13ConvUniversalINS1_16ConvProblemShapeILNS1_8OperatorE0ELi2EEENS1_10collective14CollectiveConvINS1_46MainloopSm90TmaGmmaWarpSpecializedImplicitGemmILS5_0ELi5ELi2EN4cute5tupleIJNSA_1CILi2EEENSC_ILi1EEESE_EEENS1_36KernelImplicitTmaWarpSpecializedSm90ELi1EEENSB_IJNSC_ILi256EEENSC_ILi64EEENSB_IJSJ_EEEEEENS_10bfloat16_tESM_NSA_8TiledMMAINSA_8MMA_AtomIJNSA_4SM904GMMA27MMA_64x64x16_F32BF16BF16_SSILNSQ_5MajorE0ELSS_0ELNSQ_7ScaleInE1ELST_1EEEEEENSA_6LayoutINSB_IJSE_SE_SE_EEENSB_IJNSC_ILi0EEESY_SY_EEEEENSB_IJNSA_10UnderscoreES11_S11_EEEEENS7_6detail26Sm90ImplicitGemmTileTraitsINSA_20SM90_TMA_LOAD_IM2COLENSA_14ComposedLayoutINSA_7SwizzleILi3ELi4ELi3EEENSA_18smem_ptr_flag_bitsILi16EEENSW_INSB_IJNSB_IJNSC_ILi8EEENSC_ILi32EEEEEENSB_IJSJ_SE_EEENSB_IJSE_NSC_ILi5EEEEEEEEENSB_IJNSB_IJSJ_NSC_ILi512EEEEEENSB_IJSE_SY_EEENSB_IJSY_NSC_ILi16384EEEEEEEEEEEEEvEENS15_INSA_23SM90_TMA_LOAD_MULTICASTENS17_IS19_S1B_NSW_INSB_IJNSB_IJS1C_S1C_EEES1F_S1H_EEENSB_IJS1K_S1L_NSB_IJSY_NSC_ILi4096EEEEEEEEEEEEEvEEEENS_8epilogue10collective6detail29Sm90TmaWarpSpecializedAdapterINS23_15DefaultEpilogueISM_NSB_IJNSB_IJlllEEESE_SY_EEES28_NS22_6thread17LinearCombinationISM_Li1EffLNS29_9ScaleType4KindE0ELNS_15FloatRoundStyleE2ESM_EENS_4gemm15EpilogueDefaultEEEEEvvEEEEvNT_6ParamsE,@function
        .size           _ZN7cutlass13device_kernelINS_4conv6kernel13ConvUniversalINS1_16ConvProblemShapeILNS1_8OperatorE0ELi2EEENS1_10collective14CollectiveConvINS1_46MainloopSm90TmaGmmaWarpSpecializedImplicitGemmILS5_0ELi5ELi2EN4cute5tupleIJNSA_1CILi2EEENSC_ILi1EEESE_EEENS1_36KernelImplicitTmaWarpSpecializedSm90ELi1EEENSB_IJNSC_ILi256EEENSC_ILi64EEENSB_IJSJ_EEEEEENS_10bfloat16_tESM_NSA_8TiledMMAINSA_8MMA_AtomIJNSA_4SM904GMMA27MMA_64x64x16_F32BF16BF16_SSILNSQ_5MajorE0ELSS_0ELNSQ_7ScaleInE1ELST_1EEEEEENSA_6LayoutINSB_IJSE_SE_SE_EEENSB_IJNSC_ILi0EEESY_SY_EEEEENSB_IJNSA_10UnderscoreES11_S11_EEEEENS7_6detail26Sm90ImplicitGemmTileTraitsINSA_20SM90_TMA_LOAD_IM2COLENSA_14ComposedLayoutINSA_7SwizzleILi3ELi4ELi3EEENSA_18smem_ptr_flag_bitsILi16EEENSW_INSB_IJNSB_IJNSC_ILi8EEENSC_ILi32EEEEEENSB_IJSJ_SE_EEENSB_IJSE_NSC_ILi5EEEEEEEEENSB_IJNSB_IJSJ_NSC_ILi512EEEEEENSB_IJSE_SY_EEENSB_IJSY_NSC_ILi16384EEEEEEEEEEEEEvEENS15_INSA_23SM90_TMA_LOAD_MULTICASTENS17_IS19_S1B_NSW_INSB_IJNSB_IJS1C_S1C_EEES1F_S1H_EEENSB_IJS1K_S1L_NSB_IJSY_NSC_ILi4096EEEEEEEEEEEEEvEEEENS_8epilogue10collective6detail29Sm90TmaWarpSpecializedAdapterINS23_15DefaultEpilogueISM_NSB_IJNSB_IJlllEEESE_SY_EEES28_NS22_6thread17LinearCombinationISM_Li1EffLNS29_9ScaleType4KindE0ELNS_15FloatRoundStyleE2ESM_EENS_4gemm15EpilogueDefaultEEEEEvvEEEEvNT_6ParamsE,(.L_x_260 - _ZN7cutlass13device_kernelINS_4conv6kernel13ConvUniversalINS1_16ConvProblemShapeILNS1_8OperatorE0ELi2EEENS1_10collective14CollectiveConvINS1_46MainloopSm90TmaGmmaWarpSpecializedImplicitGemmILS5_0ELi5ELi2EN4cute5tupleIJNSA_1CILi2EEENSC_ILi1EEESE_EEENS1_36KernelImplicitTmaWarpSpecializedSm90ELi1EEENSB_IJNSC_ILi256EEENSC_ILi64EEENSB_IJSJ_EEEEEENS_10bfloat16_tESM_NSA_8TiledMMAINSA_8MMA_AtomIJNSA_4SM904GMMA27MMA_64x64x16_F32BF16BF16_SSILNSQ_5MajorE0ELSS_0ELNSQ_7ScaleInE1ELST_1EEEEEENSA_6LayoutINSB_IJSE_SE_SE_EEENSB_IJNSC_ILi0EEESY_SY_EEEEENSB_IJNSA_10UnderscoreES11_S11_EEEEENS7_6detail26Sm90ImplicitGemmTileTraitsINSA_20SM90_TMA_LOAD_IM2COLENSA_14ComposedLayoutINSA_7SwizzleILi3ELi4ELi3EEENSA_18smem_ptr_flag_bitsILi16EEENSW_INSB_IJNSB_IJNSC_ILi8EEENSC_ILi32EEEEEENSB_IJSJ_SE_EEENSB_IJSE_NSC_ILi5EEEEEEEEENSB_IJNSB_IJSJ_NSC_ILi512EEEEEENSB_IJSE_SY_EEENSB_IJSY_NSC_ILi16384EEEEEEEEEEEEEvEENS15_INSA_23SM90_TMA_LOAD_MULTICASTENS17_IS19_S1B_NSW_INSB_IJNSB_IJS1C_S1C_EEES1F_S1H_EEENSB_IJS1K_S1L_NSB_IJSY_NSC_ILi4096EEEEEEEEEEEEEvEEEENS_8epilogue10collective6detail29Sm90TmaWarpSpecializedAdapterINS23_15DefaultEpilogueISM_NSB_IJNSB_IJlllEEESE_SY_EEES28_NS22_6thread17LinearCombinationISM_Li1EffLNS29_9ScaleType4KindE0ELNS_15FloatRoundStyleE2ESM_EENS_4gemm15EpilogueDefaultEEEEEvvEEEEvNT_6ParamsE)
        .other          _ZN7cutlass13device_kernelINS_4conv6kernel13ConvUniversalINS1_16ConvProblemShapeILNS1_8OperatorE0ELi2EEENS1_10collective14CollectiveConvINS1_46MainloopSm90TmaGmmaWarpSpecializedImplicitGemmILS5_0ELi5ELi2EN4cute5tupleIJNSA_1CILi2EEENSC_ILi1EEESE_EEENS1_36KernelImplicitTmaWarpSpecializedSm90ELi1EEENSB_IJNSC_ILi256EEENSC_ILi64EEENSB_IJSJ_EEEEEENS_10bfloat16_tESM_NSA_8TiledMMAINSA_8MMA_AtomIJNSA_4SM904GMMA27MMA_64x64x16_F32BF16BF16_SSILNSQ_5MajorE0ELSS_0ELNSQ_7ScaleInE1ELST_1EEEEEENSA_6LayoutINSB_IJSE_SE_SE_EEENSB_IJNSC_ILi0EEESY_SY_EEEEENSB_IJNSA_10UnderscoreES11_S11_EEEEENS7_6detail26Sm90ImplicitGemmTileTraitsINSA_20SM90_TMA_LOAD_IM2COLENSA_14ComposedLayoutINSA_7SwizzleILi3ELi4ELi3EEENSA_18smem_ptr_flag_bitsILi16EEENSW_INSB_IJNSB_IJNSC_ILi8EEENSC_ILi32EEEEEENSB_IJSJ_SE_EEENSB_IJSE_NSC_ILi5EEEEEEEEENSB_IJNSB_IJSJ_NSC_ILi512EEEEEENSB_IJSE_SY_EEENSB_IJSY_NSC_ILi16384EEEEEEEEEEEEEvEENS15_INSA_23SM90_TMA_LOAD_MULTICASTENS17_IS19_S1B_NSW_INSB_IJNSB_IJS1C_S1C_EEES1F_S1H_EEENSB_IJS1K_S1L_NSB_IJSY_NSC_ILi4096EEEEEEEEEEEEEvEEEENS_8epilogue10collective6detail29Sm90TmaWarpSpecializedAdapterINS23_15DefaultEpilogueISM_NSB_IJNSB_IJlllEEESE_SY_EEES28_NS22_6thread17LinearCombinationISM_Li1EffLNS29_9ScaleType4KindE0ELNS_15FloatRoundStyleE2ESM_EENS_4gemm15EpilogueDefaultEEEEEvvEEEEvNT_6ParamsE,@"STO_CUDA_ENTRY STV_DEFAULT"
_ZN7cutlass13device_kernelINS_4conv6kernel13ConvUniversalINS1_16ConvProblemShapeILNS1_8OperatorE0ELi2EEENS1_10collective14CollectiveConvINS1_46MainloopSm90TmaGmmaWarpSpecializedImplicitGemmILS5_0ELi5ELi2EN4cute5tupleIJNSA_1CILi2EEENSC_ILi1EEESE_EEENS1_36KernelImplicitTmaWarpSpecializedSm90ELi1EEENSB_IJNSC_ILi256EEENSC_ILi64EEENSB_IJSJ_EEEEEENS_10bfloat16_tESM_NSA_8TiledMMAINSA_8MMA_AtomIJNSA_4SM904GMMA27MMA_64x64x16_F32BF16BF16_SSILNSQ_5MajorE0ELSS_0ELNSQ_7ScaleInE1ELST_1EEEEEENSA_6LayoutINSB_IJSE_SE_SE_EEENSB_IJNSC_ILi0EEESY_SY_EEEEENSB_IJNSA_10UnderscoreES11_S11_EEEEENS7_6detail26Sm90ImplicitGemmTileTraitsINSA_20SM90_TMA_LOAD_IM2COLENSA_14ComposedLayoutINSA_7SwizzleILi3ELi4ELi3EEENSA_18smem_ptr_flag_bitsILi16EEENSW_INSB_IJNSB_IJNSC_ILi8EEENSC_ILi32EEEEEENSB_IJSJ_SE_EEENSB_IJSE_NSC_ILi5EEEEEEEEENSB_IJNSB_IJSJ_NSC_ILi512EEEEEENSB_IJSE_SY_EEENSB_IJSY_NSC_ILi16384EEEEEEEEEEEEEvEENS15_INSA_23SM90_TMA_LOAD_MULTICASTENS17_IS19_S1B_NSW_INSB_IJNSB_IJS1C_S1C_EEES1F_S1H_EEENSB_IJS1K_S1L_NSB_IJSY_NSC_ILi4096EEEEEEEEEEEEEvEEEENS_8epilogue10collective6detail29Sm90TmaWarpSpecializedAdapterINS23_15DefaultEpilogueISM_NSB_IJNSB_IJlllEEESE_SY_EEES28_NS22_6thread17LinearCombinationISM_Li1EffLNS29_9ScaleType4KindE0ELNS_15FloatRoundStyleE2ESM_EENS_4gemm15EpilogueDefaultEEEEEvvEEEEvNT_6ParamsE:
[----:B------:R-:W-:Y:S01]  /*0000*/  LDC R1, c[0x0][0x28] ;  /* 0x00000a00ff017b82 */ /* 0x000fe20000000800 */
[----:B------:R-:W0:Y:S01]  /*0010*/  S2R R9, SR_TID.X ;  /* 0x0000000000097919 */ /* 0x000e220000002100 */
[----:B------:R-:W-:Y:S01]  /*0020*/  ELECT P0, URZ, PT ;  /* 0x00000000003f782f */ /* 0x000fe20003800000 */
[----:B------:R-:W-:Y:S01]  /*0030*/  BSSY B0, `(.L_x_0) ;  /* 0x0000010000007945 */ /* 0x000fe20003800000 */
[----:B------:R-:W1:Y:S01]  /*0040*/  S2R R10, SR_CTAID.X ;  /* 0x00000000000a7919 */ /* 0x000e620000002500 */
[--C-:B0-----:R-:W-:Y:S02]  /*0050*/  SHF.R.U32.HI R0, RZ, 0x5, R9.reuse ;  /* 0x00000005ff007819 */ /* 0x101fe40000011609 */
[----:B------:R-:W-:-:S03]  /*0060*/  SHF.R.U32.HI R3, RZ, 0x7, R9 ;  /* 0x00000007ff037819 */ /* 0x000fc60000011609 */
[----:B------:R-:W0:Y:S04]  /*0070*/  SHFL.IDX PT, R2, R0, RZ, 0x1f ;  /* 0x00001fff00027589 */ /* 0x000e2800000e0000 */
[----:B------:R2:W3:Y:S01]  /*0080*/  SHFL.IDX PT, R8, R3, RZ, 0x1f ;  /* 0x00001fff03087589 */ /* 0x0004e200000e0000 */
[----:B0-----:R-:W-:-:S13]  /*0090*/  ISETP.NE.OR P0, PT, R2, RZ, !P0 ;  /* 0x000000ff0200720c */ /* 0x001fda0004705670 */
[----:B-123--:R-:W-:Y:S05]  /*00a0*/  @P0 BRA `(.L_x_1) ;  /* 0x0000000000200947 */ /* 0x00efea0003800000 */
[----:B------:R-:W-:Y:S02]  /*00b0*/  ULDC.64 UR4, c[0x0][0x198] ;  /* 0x0000660000047ab9 */ /* 0x000fe40000000a00 */
[----:B------:R-:W-:Y:S02]  /*00c0*/  UIADD3 UR6, UP0, UR4, 0xf0, URZ ;  /* 0x000000f004067890 */ /* 0x000fe4000ff1e03f */
[----:B------:R-:W-:Y:S02]  /*00d0*/  UIADD3 UR4, UP1, UR4, 0x1f0, URZ ;  /* 0x000001f004047890 */ /* 0x000fe4000ff3e03f */
[----:B------:R-:W-:Y:S02]  /*00e0*/  UIADD3.X UR7, URZ, UR5, URZ, UP0, !UPT ;  /* 0x000000053f077290 */ /* 0x000fe400087fe43f */
[----:B------:R-:W-:-:S07]  /*00f0*/  UIADD3.X UR5, URZ, UR5, URZ, UP1, !UPT ;  /* 0x000000053f057290 */ /* 0x000fce0008ffe43f */
[----:B------:R0:W-:Y:S02]  /*0100*/  UTMACCTL.PF [UR6] ;  /* 0x00000000060079b9 */ /* 0x0001e40008040000 */
[----:B------:R0:W-:Y:S02]  /*0110*/  UTMACCTL.PF [UR4] ;  /* 0x00000000040079b9 */ /* 0x0001e40008040000 */
[----:B0-----:R-:W-:Y:S01]  /*0120*/  NOP ;  /* 0x0000000000007918 */ /* 0x001fe20000000000 */
.L_x_1:
[----:B------:R-:W-:Y:S05]  /*0130*/  BSYNC B0 ;  /* 0x0000000000007941 */ /* 0x000fea0003800000 */
.L_x_0:
[----:B------:R-:W0:Y:S01]  /*0140*/  SHFL.IDX PT, R0, R0, RZ, 0x1f ;  /* 0x00001fff00007589 */ /* 0x000e2200000e0000 */
[----:B------:R-:W-:Y:S02]  /*0150*/  SHF.R.S32.HI R4, RZ, 0x1f, R9 ;  /* 0x0000001fff047819 */ /* 0x000fe40000011409 */
[----:B------:R-:W-:Y:S01]  /*0160*/  I2FP.F32.U32 R6, R10 ;  /* 0x0000000a00067245 */ /* 0x000fe20000201000 */
[----:B------:R-:W1:Y:S01]  /*0170*/  S2R R13, SR_CTAID.Y ;  /* 0x00000000000d7919 */ /* 0x000e620000002600 */
[----:B------:R-:W-:-:S04]  /*0180*/  LEA.HI R4, R4, R9, RZ, 0x7 ;  /* 0x0000000904047211 */ /* 0x000fc800078f38ff */
[----:B------:R-:W-:-:S05]  /*0190*/  LOP3.LUT R4, R4, 0xffffff80, RZ, 0xc0, !PT ;  /* 0xffffff8004047812 */ /* 0x000fca00078ec0ff */
[----:B------:R-:W-:-:S05]  /*01a0*/  IMAD.IADD R12, R9, 0x1, -R4 ;  /* 0x00000001090c7824 */ /* 0x000fca00078e0a04 */
[----:B------:R-:W-:-:S04]  /*01b0*/  SHF.R.S32.HI R3, RZ, 0x1f, R12 ;  /* 0x0000001fff037819 */ /* 0x000fc8000001140c */
[----:B------:R-:W-:Y:S02]  /*01c0*/  LEA.HI R3, R3, R12, RZ, 0x3 ;  /* 0x0000000c03037211 */ /* 0x000fe400078f18ff */
[----:B0-----:R-:W-:Y:S02]  /*01d0*/  ISETP.NE.AND P0, PT, R0, RZ, PT ;  /* 0x000000ff0000720c */ /* 0x001fe40003f05270 */
[--C-:B------:R-:W-:Y:S02]  /*01e0*/  SHF.R.S32.HI R4, RZ, 0x3, R3.reuse ;  /* 0x00000003ff047819 */ /* 0x100fe40000011403 */
[----:B------:R-:W-:Y:S02]  /*01f0*/  SHF.R.S32.HI R3, RZ, 0x1f, R3 ;  /* 0x0000001fff037819 */ /* 0x000fe40000011403 */
[----:B------:R-:W-:-:S07]  /*0200*/  SHF.R.S32.HI R5, RZ, 0x1f, R0 ;  /* 0x0000001fff057819 */ /* 0x000fce0000011400 */
[----:B-1----:R-:W-:Y:S05]  /*0210*/  @P0 BRA `(.L_x_2) ;  /* 0x0000000000600947 */ /* 0x002fea0003800000 */
[----:B------:R-:W0:Y:S01]  /*0220*/  S2UR UR8, SR_CgaCtaId ;  /* 0x00000000000879c3 */ /* 0x000e220000008800 */
[----:B------:R-:W-:Y:S01]  /*0230*/  UMOV UR4, 0x400 ;  /* 0x0000040000047882 */ /* 0x000fe20000000000 */
[----:B------:R-:W-:Y:S01]  /*0240*/  UMOV UR5, 0x1 ;  /* 0x0000000100057882 */ /* 0x000fe20000000000 */
[----:B------:R-:W-:Y:S01]  /*0250*/  UMOV UR6, 0x2 ;  /* 0x0000000200067882 */ /* 0x000fe20000000000 */
[----:B------:R-:W-:Y:S01]  /*0260*/  ELECT P0, URZ, PT ;  /* 0x00000000003f782f */ /* 0x000fe20003800000 */
[----:B------:R-:W-:-:S04]  /*0270*/  UIADD3 UR6, -UR6, 0x100000, URZ ;  /* 0x0010000006067890 */ /* 0x000fc8000fffe13f */
[----:B------:R-:W-:Y:S02]  /*0280*/  USHF.L.U32 UR7, UR6, 0xb, URZ ;  /* 0x0000000b06077899 */ /* 0x000fe4000800063f */
[----:B------:R-:W-:Y:S02]  /*0290*/  USHF.L.U32 UR6, UR6, 0x1, URZ ;  /* 0x0000000106067899 */ /* 0x000fe4000800063f */
[----:B0-----:R-:W-:Y:S02]  /*02a0*/  ULEA UR8, UR8, UR4, 0x18 ;  /* 0x0000000408087291 */ /* 0x001fe4000f8ec03f */
[----:B------:R-:W-:-:S04]  /*02b0*/  UIADD3 UR4, -UR5, 0x100000, URZ ;  /* 0x0010000005047890 */ /* 0x000fc8000fffe13f */
[----:B------:R-:W-:Y:S02]  /*02c0*/  USHF.L.U32 UR5, UR4, 0xb, URZ ;  /* 0x0000000b04057899 */ /* 0x000fe4000800063f */
[----:B------:R-:W-:Y:S01]  /*02d0*/  USHF.L.U32 UR4, UR4, 0x1, URZ ;  /* 0x0000000104047899 */ /* 0x000fe2000800063f */
[----:B------:R-:W0:Y:S11]  /*02e0*/  FENCE.VIEW.ASYNC.S ;  /* 0x00000000000073c6 */ /* 0x000e360000000000 */
[----:B0-----:R0:W1:Y:S01]  /*02f0*/  SYNCS.EXCH.64 URZ, [UR8+0x32000], UR4 ;  /* 0x03200004083f75b2 */ /* 0x0010620008000100 */
[----:B------:R0:W2:Y:S01]  /*0300*/  SYNCS.EXCH.64 URZ, [UR8+0x32028], UR6 ;  /* 0x03202806083f75b2 */ /* 0x0000a20008000100 */
[----:B------:R0:W3:Y:S01]  /*0310*/  SYNCS.EXCH.64 URZ, [UR8+0x32008], UR4 ;  /* 0x03200804083f75b2 */ /* 0x0000e20008000100 */
[----:B------:R0:W4:Y:S01]  /*0320*/  SYNCS.EXCH.64 URZ, [UR8+0x32030], UR6 ;  /* 0x03203006083f75b2 */ /* 0x0001220008000100 */
[----:B------:R0:W0:Y:S01]  /*0330*/  SYNCS.EXCH.64 URZ, [UR8+0x32010], UR4 ;  /* 0x03201004083f75b2 */ /* 0x0000220008000100 */
[----:B------:R0:W0:Y:S01]  /*0340*/  SYNCS.EXCH.64 URZ, [UR8+0x32038], UR6 ;  /* 0x03203806083f75b2 */ /* 0x0000220008000100 */
[----:B------:R0:W0:Y:S01]  /*0350*/  SYNCS.EXCH.64 URZ, [UR8+0x32018], UR4 ;  /* 0x03201804083f75b2 */ /* 0x0000220008000100 */
[----:B------:R0:W0:Y:S01]  /*0360*/  SYNCS.EXCH.64 URZ, [UR8+0x32040], UR6 ;  /* 0x03204006083f75b2 */ /* 0x0000220008000100 */
[----:B------:R0:W0:Y:S01]  /*0370*/  SYNCS.EXCH.64 URZ, [UR8+0x32020], UR4 ;  /* 0x03202004083f75b2 */ /* 0x0000220008000100 */
[----:B------:R0:W0:Y:S01]  /*0380*/  SYNCS.EXCH.64 URZ, [UR8+0x32048], UR6 ;  /* 0x03204806083f75b2 */ /* 0x0000220008000100 */
[----:B------:R-:W-:Y:S01]  /*0390*/  NOP ;  /* 0x0000000000007918 */ /* 0x000fe20000000000 */
.L_x_2:
[----:B0-----:R-:W-:Y:S01]  /*03a0*/  ULDC UR4, c[0x0][0x150] ;  /* 0x0000540000047ab9 */ /* 0x001fe20000000800 */
[----:B------:R-:W-:Y:S01]  /*03b0*/  LEA.HI R3, R3, R4, RZ, 0x2 ;  /* 0x0000000403037211 */ /* 0x000fe200078f10ff */
[----:B------:R-:W-:Y:S01]  /*03c0*/  FMUL R6, R6, UR4 ;  /* 0x0000000406067c20 */ /* 0x000fe20008400000 */
[----:B------:R-:W-:Y:S01]  /*03d0*/  LEA.HI R5, R5, R0, RZ, 0x2 ;  /* 0x0000000005057211 */ /* 0x000fe200078f10ff */
[----:B------:R-:W-:Y:S01]  /*03e0*/  ULDC UR4, c[0x0][0x154] ;  /* 0x0000550000047ab9 */ /* 0x000fe20000000800 */
[----:B------:R-:W-:Y:S01]  /*03f0*/  LOP3.LUT R3, R3, 0xfffffffc, RZ, 0xc0, !PT ;  /* 0xfffffffc03037812 */ /* 0x000fe200078ec0ff */
[----:B------:R-:W0:Y:S01]  /*0400*/  LDC R11, c[0x0][0x140] ;  /* 0x00005000ff0b7b82 */ /* 0x000e220000000800 */
[----:B------:R-:W-:Y:S01]  /*0410*/  LOP3.LUT R5, R5, 0x3ffffffc, RZ, 0xc0, !PT ;  /* 0x3ffffffc05057812 */ /* 0x000fe200078ec0ff */
[----:B------:R-:W5:Y:S01]  /*0420*/  F2I.U32.TRUNC.NTZ R6, R6 ;  /* 0x0000000600067305 */ /* 0x000f62000020f000 */
[----:B------:R-:W-:Y:S01]  /*0430*/  LOP3.LUT P0, RZ, R12, 0x7, RZ, 0xc0, !PT ;  /* 0x000000070cff7812 */ /* 0x000fe2000780c0ff */
[----:B------:R-:W-:Y:S01]  /*0440*/  IMAD.IADD R3, R4, 0x1, -R3 ;  /* 0x0000000104037824 */ /* 0x000fe200078e0a03 */
[----:B------:R-:W-:Y:S01]  /*0450*/  I2FP.F32.U32 R4, R13 ;  /* 0x0000000d00047245 */ /* 0x000fe20000201000 */
[----:B------:R-:W-:Y:S01]  /*0460*/  IMAD.IADD R0, R0, 0x1, -R5 ;  /* 0x0000000100007824 */ /* 0x000fe200078e0a05 */
[----:B------:R-:W-:Y:S01]  /*0470*/  ISETP.NE.AND P3, PT, R8, 0x1, PT ;  /* 0x000000010800780c */ /* 0x000fe20003f65270 */
[----:B------:R-:W-:Y:S01]  /*0480*/  NOP ;  /* 0x0000000000007918 */ /* 0x000fe20000000000 */
[----:B------:R-:W-:Y:S01]  /*0490*/  NOP ;  /* 0x0000000000007918 */ /* 0x000fe20000000000 */
[----:B------:R-:W-:-:S02]  /*04a0*/  IMAD R0, R0, 0x4, R3 ;  /* 0x0000000400007824 */ /* 0x000fc400078e0203 */
[----:B------:R-:W-:Y:S01]  /*04b0*/  FMUL R7, R4, UR4 ;  /* 0x0000000404077c20 */ /* 0x000fe20008400000 */
[----:B------:R-:W-:Y:S02]  /*04c0*/  ULDC UR4, c[0x0][0x144] ;  /* 0x0000510000047ab9 */ /* 0x000fe40000000800 */
[C---:B------:R-:W-:Y:S01]  /*04d0*/  LEA.HI R3, R0.reuse, R0, RZ, 0x1 ;  /* 0x0000000000037211 */ /* 0x040fe200078f08ff */
[----:B-----5:R-:W-:Y:S02]  /*04e0*/  IMAD.MOV R5, RZ, RZ, -R6 ;  /* 0x000000ffff057224 */ /* 0x020fe400078e0a06 */
[----:B------:R-:W5:Y:S01]  /*04f0*/  F2I.U32.TRUNC.NTZ R7, R7 ;  /* 0x0000000700077305 */ /* 0x000f62000020f000 */
[----:B------:R-:W-:Y:S01]  /*0500*/  LOP3.LUT R3, R3, 0xfffffffe, RZ, 0xc0, !PT ;  /* 0xfffffffe03037812 */ /* 0x000fe200078ec0ff */
[----:B------:R-:W-:Y:S01]  /*0510*/  IMAD R4, R5, UR4, R10 ;  /* 0x0000000405047c24 */ /* 0x000fe2000f8e020a */
[----:B------:R-:W-:Y:S01]  /*0520*/  ULDC UR4, c[0x0][0x148] ;  /* 0x0000520000047ab9 */ /* 0x000fe20000000800 */
[C---:B------:R-:W-:Y:S01]  /*0530*/  IMAD.SHL.U32 R5, R0.reuse, 0x4, RZ ;  /* 0x0000000400057824 */ /* 0x040fe200078e00ff */
[----:B0-----:R-:W-:Y:S01]  /*0540*/  ISETP.EQ.U32.AND P1, PT, R11, 0x1, PT ;  /* 0x000000010b00780c */ /* 0x001fe20003f22070 */
[----:B------:R-:W-:-:S03]  /*0550*/  IMAD.IADD R3, R0, 0x1, -R3 ;  /* 0x0000000100037824 */ /* 0x000fc600078e0a03 */
[----:B------:R-:W-:Y:S02]  /*0560*/  LOP3.LUT R0, R0, 0xc, R5, 0x78, !PT ;  /* 0x0000000c00007812 */ /* 0x000fe400078e7805 */
[----:B------:R-:W-:Y:S02]  /*0570*/  ISETP.NE.AND P4, PT, R3, R4, PT ;  /* 0x000000040300720c */ /* 0x000fe40003f85270 */
[----:B------:R-:W-:Y:S01]  /*0580*/  SHF.R.S32.HI R3, RZ, 0x1f, R2 ;  /* 0x0000001fff037819 */ /* 0x000fe20000011402 */
[----:B-----5:R-:W-:Y:S01]  /*0590*/  IMAD.MOV R6, RZ, RZ, -R7 ;  /* 0x000000ffff067224 */ /* 0x020fe200078e0a07 */
[----:B------:R-:W-:Y:S02]  /*05a0*/  ISETP.LT.U32.AND P0, PT, R0, 0x2, !P0 ;  /* 0x000000020000780c */ /* 0x000fe40004701070 */
[----:B------:R-:W-:Y:S01]  /*05b0*/  LEA.HI R3, R3, R2, RZ, 0x2 ;  /* 0x0000000203037211 */ /* 0x000fe200078f10ff */
[----:B------:R-:W-:-:S03]  /*05c0*/  IMAD R7, R6, UR4, R13 ;  /* 0x0000000406077c24 */ /* 0x000fc6000f8e020d */
[----:B------:R-:W-:-:S03]  /*05d0*/  LOP3.LUT R3, R3, 0xfffffffc, RZ, 0xc0, !PT ;  /* 0xfffffffc03037812 */ /* 0x000fc600078ec0ff */
[----:B------:R-:W-:Y:S02]  /*05e0*/  @P4 LEA.HI R4, R0, R0, RZ, 0x1 ;  /* 0x0000000000044211 */ /* 0x000fe400078f08ff */
[----:B------:R-:W-:Y:S01]  /*05f0*/  IMAD.IADD R5, R2, 0x1, -R3 ;  /* 0x0000000102057824 */ /* 0x000fe200078e0a03 */
[----:B------:R-:W-:Y:S02]  /*0600*/  SEL R3, RZ, 0x1, !P0 ;  /* 0x00000001ff037807 */ /* 0x000fe40004000000 */
[----:B------:R-:W-:Y:S02]  /*0610*/  @P4 SHF.R.S32.HI R4, RZ, 0x1, R4 ;  /* 0x00000001ff044819 */ /* 0x000fe40000011404 */
[----:B------:R-:W-:Y:S02]  /*0620*/  LOP3.LUT P2, RZ, R8, R5, RZ, 0xfc, !PT ;  /* 0x0000000508ff7212 */ /* 0x000fe4000784fcff */
[----:B------:R-:W-:Y:S01]  /*0630*/  @P4 ISETP.NE.AND P5, PT, R4, R7, PT ;  /* 0x000000070400420c */ /* 0x000fe20003fa5270 */
[----:B------:R-:W-:Y:S01]  /*0640*/  IMAD.MOV.U32 R4, RZ, RZ, 0x1 ;  /* 0x00000001ff047424 */ /* 0x000fe200078e00ff */
[----:B------:R-:W-:-:S02]  /*0650*/  SEL R2, RZ, 0x1, P2 ;  /* 0x00000001ff027807 */ /* 0x000fc40001000000 */
[----:B------:R-:W-:Y:S02]  /*0660*/  @P4 SEL R4, RZ, 0x1, P5 ;  /* 0x00000001ff044807 */ /* 0x000fe40002800000 */
[----:B------:R-:W-:Y:S02]  /*0670*/  SEL R2, R2, 0x2, P3 ;  /* 0x0000000202027807 */ /* 0x000fe40001800000 */
[----:B------:R-:W-:Y:S01]  /*0680*/  LOP3.LUT R4, R4, R3, RZ, 0xc0, !PT ;  /* 0x0000000304047212 */ /* 0x000fe200078ec0ff */
[----:B------:R-:W-:Y:S06]  /*0690*/  @!P1 BRA `(.L_x_3) ;  /* 0x0000000000089947 */ /* 0x000fec0003800000 */
[----:B-1234-:R-:W-:Y:S01]  /*06a0*/  UCGABAR_ARV ;  /* 0x00000000000079c7 */ /* 0x01efe20008000000 */
[----:B------:R-:W-:Y:S05]  /*06b0*/  BRA `(.L_x_4) ;  /* 0x0000000000047947 */ /* 0x000fea0003800000 */
.L_x_3:
[----:B-1234-:R-:W-:Y:S01]  /*06c0*/  NOP ;  /* 0x0000000000007918 */ /* 0x01efe20000000000 */
.L_x_4:
[----:B------:R-:W-:Y:S01]  /*06d0*/  ULDC.64 UR4, c[0x0][0x598] ;  /* 0x0001660000047ab9 */ /* 0x000fe20000000a00 */
[----:B------:R-:W-:Y:S01]  /*06e0*/  ULDC.64 UR12, c[0x0][0x208] ;  /* 0x00008200000c7ab9 */ /* 0x000fe20000000a00 */
[----:B------:R-:W-:-:S04]  /*06f0*/  ISETP.NE.U32.AND P0, PT, RZ, UR4, PT ;  /* 0x00000004ff007c0c */ /* 0x000fc8000bf05070 */
[----:B------:R-:W-:-:S13]  /*0700*/  ISETP.NE.AND.EX P0, PT, RZ, UR5, PT, P0 ;  /* 0x00000005ff007c0c */ /* 0x000fda000bf05300 */
[----:B------:R-:W-:Y:S05]  /*0710*/  @!P0 BRA `(.L_x_5) ;  /* 0x00000000001c8947 */ /* 0x000fea0003800000 */
[----:B------:R-:W0:Y:S02]  /*0720*/  LDC.64 R6, c[0x0][0x598] ;  /* 0x00016600ff067b82 */ /* 0x000e240000000a00 */
[----:B0-----:R-:W2:Y:S02]  /*0730*/  LDG.E.64 R6, desc[UR12][R6.64] ;  /* 0x0000000c06067981 */ /* 0x001ea4000c1e1b00 */
[----:B--2---:R-:W-:-:S04]  /*0740*/  ISETP.NE.U32.AND P0, PT, R6, RZ, PT ;  /* 0x000000ff0600720c */ /* 0x004fc80003f05070 */
[----:B------:R-:W-:-:S13]  /*0750*/  ISETP.NE.AND.EX P0, PT, R7, RZ, PT, P0 ;  /* 0x000000ff0700720c */ /* 0x000fda0003f05300 */
[----:B------:R-:W-:Y:S05]  /*0760*/  @!P0 BRA `(.L_x_5) ;  /* 0x0000000000088947 */ /* 0x000fea0003800000 */
[----:B------:R0:W5:Y:S01]  /*0770*/  LD.E R11, desc[UR12][R6.64] ;  /* 0x0000000c060b7980 */ /* 0x000162000c101900 */
[----:B------:R-:W-:Y:S05]  /*0780*/  BRA `(.L_x_6) ;  /* 0x0000000000207947 */ /* 0x000fea0003800000 */
.L_x_5:
[----:B------:R-:W-:Y:S02]  /*0790*/  ULDC.64 UR4, c[0x0][0x588] ;  /* 0x0001620000047ab9 */ /* 0x000fe40000000a00 */
[----:B------:R-:W-:-:S04]  /*07a0*/  ISETP.NE.U32.AND P0, PT, RZ, UR4, PT ;  /* 0x00000004ff007c0c */ /* 0x000fc8000bf05070 */
[----:B------:R-:W-:-:S13]  /*07b0*/  ISETP.NE.AND.EX P0, PT, RZ, UR5, PT, P0 ;  /* 0x00000005ff007c0c */ /* 0x000fda000bf05300 */
[----:B------:R-:W-:Y:S05]  /*07c0*/  @!P0 BRA `(.L_x_7) ;  /* 0x00000000000c8947 */ /* 0x000fea0003800000 */
[----:B------:R-:W0:Y:S02]  /*07d0*/  LDC.64 R6, c[0x0][0x588] ;  /* 0x00016200ff067b82 */ /* 0x000e240000000a00 */
[----:B0-----:R1:W5:Y:S01]  /*07e0*/  LDG.E R11, desc[UR12][R6.64] ;  /* 0x0000000c060b7981 */ /* 0x001362000c1e1900 */
[----:B------:R-:W-:Y:S05]  /*07f0*/  BRA `(.L_x_6) ;  /* 0x0000000000047947 */ /* 0x000fea0003800000 */
.L_x_7:
[----:B------:R-:W2:Y:S02]  /*0800*/  LDC R11, c[0x0][0x580] ;  /* 0x00016000ff0b7b82 */ /* 0x000ea40000000800 */
.L_x_6:
[----:B------:R-:W-:Y:S02]  /*0810*/  ULDC.64 UR4, c[0x0][0x5a0] ;  /* 0x0001680000047ab9 */ /* 0x000fe40000000a00 */
[----:B------:R-:W-:-:S04]  /*0820*/  ISETP.NE.U32.AND P0, PT, RZ, UR4, PT ;  /* 0x00000004ff007c0c */ /* 0x000fc8000bf05070 */
[----:B------:R-:W-:-:S13]  /*0830*/  ISETP.NE.AND.EX P0, PT, RZ, UR5, PT, P0 ;  /* 0x00000005ff007c0c */ /* 0x000fda000bf05300 */
[----:B------:R-:W-:Y:S05]  /*0840*/  @!P0 BRA `(.L_x_8) ;  /* 0x00000000001c8947 */ /* 0x000fea0003800000 */
[----:B01----:R-:W0:Y:S02]  /*0850*/  LDC.64 R6, c[0x0][0x5a0] ;  /* 0x00016800ff067b82 */ /* 0x003e240000000a00 */
[----:B0-----:R-:W3:Y:S02]  /*0860*/  LDG.E.64 R6, desc[UR12][R6.64] ;  /* 0x0000000c06067981 */ /* 0x001ee4000c1e1b00 */
[----:B---3--:R-:W-:-:S04]  /*0870*/  ISETP.NE.U32.AND P0, PT, R6, RZ, PT ;  /* 0x000000ff0600720c */ /* 0x008fc80003f05070 */
[----:B------:R-:W-:-:S13]  /*0880*/  ISETP.NE.AND.EX P0, PT, R7, RZ, PT, P0 ;  /* 0x000000ff0700720c */ /* 0x000fda0003f05300 */
[----:B------:R-:W-:Y:S05]  /*0890*/  @!P0 BRA `(.L_x_8) ;  /* 0x0000000000088947 */ /* 0x000fea0003800000 */
[----:B------:R0:W5:Y:S01]  /*08a0*/  LD.E R14, desc[UR12][R6.64] ;  /* 0x0000000c060e7980 */ /* 0x000162000c101900 */
[----:B------:R-:W-:Y:S05]  /*08b0*/  BRA `(.L_x_9) ;  /* 0x0000000000207947 */ /* 0x000fea0003800000 */
.L_x_8:
[----:B------:R-:W-:Y:S02]  /*08c0*/  ULDC.64 UR4, c[0x0][0x590] ;  /* 0x0001640000047ab9 */ /* 0x000fe40000000a00 */
[----:B------:R-:W-:-:S04]  /*08d0*/  ISETP.NE.U32.AND P0, PT, RZ, UR4, PT ;  /* 0x00000004ff007c0c */ /* 0x000fc8000bf05070 */
[----:B------:R-:W-:-:S13]  /*08e0*/  ISETP.NE.AND.EX P0, PT, RZ, UR5, PT, P0 ;  /* 0x00000005ff007c0c */ /* 0x000fda000bf05300 */
[----:B------:R-:W-:Y:S05]  /*08f0*/  @!P0 BRA `(.L_x_10) ;  /* 0x00000000000c8947 */ /* 0x000fea0003800000 */
[----:B------:R-:W3:Y:S02]  /*0900*/  LDC.64 R14, c[0x0][0x590] ;  /* 0x00016400ff0e7b82 */ /* 0x000ee40000000a00 */
[----:B---3--:R3:W5:Y:S01]  /*0910*/  LDG.E R14, desc[UR12][R14.64] ;  /* 0x0000000c0e0e7981 */ /* 0x008762000c1e1900 */
[----:B------:R-:W-:Y:S05]  /*0920*/  BRA `(.L_x_9) ;  /* 0x0000000000047947 */ /* 0x000fea0003800000 */
.L_x_10:
[----:B------:R-:W4:Y:S02]  /*0930*/  LDC R14, c[0x0][0x584] ;  /* 0x00016100ff0e7b82 */ /* 0x000f240000000800 */
.L_x_9:
[----:B------:R-:W1:Y:S08]  /*0940*/  LDC R3, c[0x0][0x3c4] ;  /* 0x0000f100ff037b82 */ /* 0x000e700000000800 */
[----:B------:R-:W2:Y:S01]  /*0950*/  LDC.64 R16, c[0x0][0x3c8] ;  /* 0x0000f200ff107b82 */ /* 0x000ea20000000a00 */
[----:B-1----:R-:W-:-:S05]  /*0960*/  VIADD R3, R3, 0x3f ;  /* 0x0000003f03037836 */ /* 0x002fca0000000000 */
[----:B0-----:R-:W-:-:S04]  /*0970*/  SHF.R.S32.HI R6, RZ, 0x1f, R3 ;  /* 0x0000001fff067819 */ /* 0x001fc80000011403 */
[----:B------:R-:W-:-:S04]  /*0980*/  LEA.HI R6, R6, R3, RZ, 0x6 ;  /* 0x0000000306067211 */ /* 0x000fc800078f30ff */
[----:B------:R-:W-:-:S05]  /*0990*/  SHF.R.S32.HI R7, RZ, 0x6, R6 ;  /* 0x00000006ff077819 */ /* 0x000fca0000011406 */
[----:B--2---:R-:W-:-:S04]  /*09a0*/  IMAD R6, R7, R16, RZ ;  /* 0x0000001007067224 */ /* 0x004fc800078e02ff */
[----:B------:R-:W-:Y:S01]  /*09b0*/  IMAD R3, R6, R17, RZ ;  /* 0x0000001106037224 */ /* 0x000fe200078e02ff */
[----:B------:R-:W-:Y:S06]  /*09c0*/  @!P1 BRA `(.L_x_11) ;  /* 0x00000000000c9947 */ /* 0x000fec0003800000 */
[----:B------:R-:W-:Y:S01]  /*09d0*/  UCGABAR_WAIT ;  /* 0x0000000000007dc7 */ /* 0x000fe20008000000 */
[----:B------:R-:W-:Y:S01]  /*09e0*/  CCTL.IVALL ;  /* 0x00000000ff00798f */ /* 0x000fe20002000000 */
[----:B------:R-:W-:Y:S05]  /*09f0*/  BRA `(.L_x_12) ;  /* 0x0000000000047947 */ /* 0x000fea0003800000 */
.L_x_11:
[----:B------:R-:W-:Y:S06]  /*0a00*/  BAR.SYNC.DEFER_BLOCKING 0x0 ;  /* 0x0000000000007b1d */ /* 0x000fec0000010000 */
.L_x_12:
[----:B------:R-:W-:-:S13]  /*0a10*/  ISETP.NE.AND P0, PT, R8, RZ, PT ;  /* 0x000000ff0800720c */ /* 0x000fda0003f05270 */
[----:B------:R-:W-:Y:S05]  /*0a20*/  @!P0 BRA `(.L_x_13) ;  /* 0x000000b400f88947 */ /* 0x000fea0003800000 */
[----:B------:R-:W-:-:S13]  /*0a30*/  ISETP.NE.AND P0, PT, R8, 0x1, PT ;  /* 0x000000010800780c */ /* 0x000fda0003f05270 */
[----:B------:R-:W-:Y:S05]  /*0a40*/  @P0 EXIT ;  /* 0x000000000000094d */ /* 0x000fea0003800000 */
[----:B------:R-:W-:Y:S01]  /*0a50*/  ISETP.GE.AND P0, PT, R3, 0x1, PT ;  /* 0x000000010300780c */ /* 0x000fe20003f06270 */
[----:B------:R-:W-:Y:S01]  /*0a60*/  UMOV UR4, URZ ;  /* 0x0000003f00047c82 */ /* 0x000fe20008000000 */
[----:B------:R-:W-:Y:S02]  /*0a70*/  CS2R R54, SRZ ;  /* 0x0000000000367805 */ /* 0x000fe4000001ff00 */
[----:B------:R-:W-:Y:S02]  /*0a80*/  CS2R R120, SRZ ;  /* 0x0000000000787805 */ /* 0x000fe4000001ff00 */
[----:B------:R-:W-:Y:S02]  /*0a90*/  CS2R R122, SRZ ;  /* 0x00000000007a7805 */ /* 0x000fe4000001ff00 */
[----:B------:R-:W-:Y:S02]  /*0aa0*/  CS2R R124, SRZ ;  /* 0x00000000007c7805 */ /* 0x000fe4000001ff00 */
[----:B------:R-:W-:-:S02]  /*0ab0*/  CS2R R126, SRZ ;  /* 0x00000000007e7805 */ /* 0x000fc4000001ff00 */
[----:B------:R-:W-:Y:S02]  /*0ac0*/  CS2R R128, SRZ ;  /* 0x0000000000807805 */ /* 0x000fe4000001ff00 */
        /* <DEDUP_REMOVED lines=57> */
[----:B------:R-:W-:Y:S01]  /*0e60*/  CS2R R52, SRZ ;  /* 0x0000000000347805 */ /* 0x000fe2000001ff00 */
[----:B------:R-:W-:Y:S06]  /*0e70*/  @!P0 BRA `(.L_x_14) ;  /* 0x0000000400688947 */ /* 0x000fec0003800000 */
[----:B------:R-:W-:-:S04]  /*0e80*/  LOP3.LUT R5, R2, 0x1, RZ, 0xfc, !PT ;  /* 0x0000000102057812 */ /* 0x000fc800078efcff */
[----:B------:R-:W-:-:S13]  /*0e90*/  ISETP.NE.AND P1, PT, R5, 0x3, PT ;  /* 0x000000030500780c */ /* 0x000fda0003f25270 */
[----:B------:R-:W-:Y:S05]  /*0ea0*/  @!P1 BRA `(.L_x_15) ;  /* 0x0000000000049947 */ /* 0x000fea0003800000 */
[----:B------:R-:W-:Y:S01]  /*0eb0*/  BPT.TRAP 0x1 ;  /* 0x000000040000795c */ /* 0x000fe20000300000 */
.L_x_15:
[----:B------:R-:W0:Y:S01]  /*0ec0*/  S2UR UR5, SR_CgaCtaId ;  /* 0x00000000000579c3 */ /* 0x000e220000008800 */
[----:B------:R-:W-:Y:S01]  /*0ed0*/  SHF.L.U32 R5, RZ, 0x1f, RZ ;  /* 0x0000001fff057819 */ /* 0x000fe200000006ff */
[----:B------:R-:W-:Y:S02]  /*0ee0*/  UMOV UR4, 0x400 ;  /* 0x0000040000047882 */ /* 0x000fe40000000000 */
[----:B0-----:R-:W-:-:S12]  /*0ef0*/  ULEA UR4, UR5, UR4, 0x18 ;  /* 0x0000000405047291 */ /* 0x001fd8000f8ec03f */
.L_x_16:
[----:B0-----:R-:W-:-:S04]  /*0f00*/  IMAD.U32 R6, RZ, RZ, UR4 ;  /* 0x00000004ff067e24 */ /* 0x001fc8000f8e00ff */
[----:B------:R0:W1:Y:S03]  /*0f10*/  SYNCS.PHASECHK.TRANS64.TRYWAIT P1, [R6+URZ+0x32000], R5 ;  /* 0x03200005060075a7 */ /* 0x000066000802017f */
[----:B-1----:R-:W-:Y:S05]  /*0f20*/  @!P1 NANOSLEEP.SYNCS 0x989680 ;  /* 0x009896800000995d */ /* 0x002fea0003900000 */
[----:B------:R-:W1:Y:S02]  /*0f30*/  @!P1 SYNCS.PHASECHK.TRANS64 P1, [R6+URZ+0x32000], R5 ;  /* 0x03200005060095a7 */ /* 0x000e64000802007f */
[----:B-1----:R-:W-:Y:S05]  /*0f40*/  @!P1 BRA `(.L_x_16) ;  /* 0xfffffffc00ec9947 */ /* 0x002fea000383ffff */
[----:B------:R-:W-:Y:S01]  /*0f50*/  UIADD3 UR5, UR4, 0x28000, URZ ;  /* 0x0002800004057890 */ /* 0x000fe2000fffe03f */
[----:B------:R-:W-:Y:S01]  /*0f60*/  WARPGROUP.ARRIVE ;  /* 0x00000000000079c5 */ /* 0x000fe20000000000 */
[----:B------:R-:W-:Y:S02]  /*0f70*/  USHF.R.U32.HI UR4, URZ, 0x4, UR4 ;  /* 0x000000043f047899 */ /* 0x000fe40008011604 */
[----:B------:R-:W-:Y:S02]  /*0f80*/  USHF.R.U32.HI UR5, URZ, 0x4, UR5 ;  /* 0x000000043f057899 */ /* 0x000fe40008011605 */
[----:B------:R-:W-:Y:S02]  /*0f90*/  ULOP3.LUT UR4, UR4, 0x3fff, URZ, 0xc0, !UPT ;  /* 0x00003fff04047892 */ /* 0x000fe4000f8ec03f */
[----:B------:R-:W-:Y:S02]  /*0fa0*/  ULOP3.LUT UR5, UR5, 0x3fff, URZ, 0xc0, !UPT ;  /* 0x00003fff05057892 */ /* 0x000fe4000f8ec03f */
[----:B------:R-:W-:-:S02]  /*0fb0*/  ULOP3.LUT UR4, UR4, 0x10000, URZ, 0xfc, !UPT ;  /* 0x0001000004047892 */ /* 0x000fc4000f8efc3f */
[----:B------:R-:W-:Y:S02]  /*0fc0*/  ULOP3.LUT UR6, UR5, 0x10000, URZ, 0xfc, !UPT ;  /* 0x0001000005067892 */ /* 0x000fe4000f8efc3f */
[----:B------:R-:W-:Y:S02]  /*0fd0*/  UIADD3 UR5, UR4, 0x200, URZ ;  /* 0x0000020004057890 */ /* 0x000fe4000fffe03f */
[----:B------:R-:W-:Y:S02]  /*0fe0*/  UIADD3 UR7, UR4, 0x400, URZ ;  /* 0x0000040004077890 */ /* 0x000fe4000fffe03f */
[----:B------:R-:W-:Y:S01]  /*0ff0*/  UMOV UR8, UR4 ;  /* 0x0000000400087c82 */ /* 0x000fe20008000000 */
[----:B------:R-:W-:Y:S01]  /*1000*/  UMOV UR9, 0x40000040 ;  /* 0x4000004000097882 */ /* 0x000fe20000000000 */
[----:B------:R-:W-:Y:S01]  /*1010*/  UMOV UR10, UR6 ;  /* 0x00000006000a7c82 */ /* 0x000fe20008000000 */
[----:B------:R-:W-:Y:S01]  /*1020*/  UMOV UR11, 0x40000040 ;  /* 0x40000040000b7882 */ /* 0x000fe20000000000 */
[----:B------:R-:W-:Y:S01]  /*1030*/  UIADD3 UR14, UR4, 0x600, URZ ;  /* 0x00000600040e7890 */ /* 0x000fe2000fffe03f */
[----:B------:R-:W-:Y:S01]  /*1040*/  HGMMA.64x64x16.F32.BF16 R120, gdesc[UR8], RZ, !UPT ;  /* 0x00e00000087879f0 */ /* 0x000fe2000c7018ff */
        /* <DEDUP_REMOVED lines=12> */
[----:B------:R-:W-:-:S02]  /*1110*/  UIADD3 UR8, UR4, 0x2, URZ ;  /* 0x0000000204087890 */ /* 0x000fc4000fffe03f */
[----:B------:R-:W-:Y:S01]  /*1120*/  UIADD3 UR10, UR6, 0x2, URZ ;  /* 0x00000002060a7890 */ /* 0x000fe2000fffe03f */
[----:B------:R-:W-:Y:S01]  /*1130*/  UMOV UR9, 0x40000040 ;  /* 0x4000004000097882 */ /* 0x000fe20000000000 */
[----:B------:R-:W-:-:S07]  /*1140*/  UMOV UR11, 0x40000040 ;  /* 0x40000040000b7882 */ /* 0x000fce0000000000 */
[----:B------:R-:W-:Y:S01]  /*1150*/  HGMMA.64x64x16.F32.BF16 R120, gdesc[UR8], R120 ;  /* 0x00e00000087879f0 */ /* 0x000fe20008701878 */
[----:B------:R-:W-:Y:S01]  /*1160*/  UMOV UR8, UR5 ;  /* 0x0000000500087c82 */ /* 0x000fe20008000000 */
[----:B------:R-:W-:Y:S01]  /*1170*/  UMOV UR9, 0x40000040 ;  /* 0x4000004000097882 */ /* 0x000fe20000000000 */
[----:B------:R-:W-:Y:S01]  /*1180*/  UIADD3 UR5, UR4, 0x204, URZ ;  /* 0x0000020404057890 */ /* 0x000fe2000fffe03f */
        /* <DEDUP_REMOVED lines=19> */
[----:B------:R-:W-:Y:S02]  /*12c0*/  UMOV UR9, 0x40000040 ;  /* 0x4000004000097882 */ /* 0x000fe40000000000 */
[----:B------:R-:W-:Y:S01]  /*12d0*/  HGMMA.64x64x16.F32.BF16 R56, gdesc[UR8], R56 ;  /* 0x00e00000083879f0 */ /* 0x000fe20008701838 */
[----:B------:R-:W-:Y:S01]  /*12e0*/  UMOV UR8, UR14 ;  /* 0x0000000e00087c82 */ /* 0x000fe20008000000 */
[----:B------:R-:W-:-:S02]  /*12f0*/  UMOV UR9, 0x40000040 ;  /* 0x4000004000097882 */ /* 0x000fc40000000000 */
[----:B------:R-:W-:Y:S01]  /*1300*/  HGMMA.64x64x16.F32.BF16 R24, gdesc[UR8], R24 ;  /* 0x00e00000081879f0 */ /* 0x000fe20008701818 */
[----:B------:R-:W-:Y:S02]  /*1310*/  UIADD3 UR8, UR4, 0x6, URZ ;  /* 0x0000000604087890 */ /* 0x000fe4000fffe03f */
[----:B------:R-:W-:Y:S02]  /*1320*/  UIADD3 UR10, UR6, 0x6, URZ ;  /* 0x00000006060a7890 */ /* 0x000fe4000fffe03f */
[----:B------:R-:W-:Y:S01]  /*1330*/  UIADD3 UR6, UR4, 0x406, URZ ;  /* 0x0000040604067890 */ /* 0x000fe2000fffe03f */
[----:B------:R-:W-:Y:S01]  /*1340*/  UMOV UR9, 0x40000040 ;  /* 0x4000004000097882 */ /* 0x000fe20000000000 */
[----:B------:R-:W-:Y:S01]  /*1350*/  UMOV UR11, 0x40000040 ;  /* 0x40000040000b7882 */ /* 0x000fe20000000000 */
[----:B------:R-:W-:-:S04]  /*1360*/  UIADD3 UR4, UR4, 0x606, URZ ;  /* 0x0000060604047890 */ /* 0x000fc8000fffe03f */
[----:B------:R-:W-:Y:S01]  /*1370*/  HGMMA.64x64x16.F32.BF16 R120, gdesc[UR8], R120 ;  /* 0x00e00000087879f0 */ /* 0x000fe20008701878 */
[----:B------:R-:W-:Y:S01]  /*1380*/  UMOV UR8, UR5 ;  /* 0x0000000500087c82 */ /* 0x000fe20008000000 */
[----:B------:R-:W-:Y:S02]  /*1390*/  UMOV UR9, 0x40000040 ;  /* 0x4000004000097882 */ /* 0x000fe40000000000 */
[----:B------:R-:W-:Y:S01]  /*13a0*/  HGMMA.64x64x16.F32.BF16 R88, gdesc[UR8], R88 ;  /* 0x00e00000085879f0 */ /* 0x000fe20008701858 */
[----:B------:R-:W-:Y:S01]  /*13b0*/  UMOV UR8, UR6 ;  /* 0x0000000600087c82 */ /* 0x000fe20008000000 */
[----:B------:R-:W-:Y:S02]  /*13c0*/  UMOV UR9, 0x40000040 ;  /* 0x4000004000097882 */ /* 0x000fe40000000000 */
[----:B------:R-:W-:Y:S01]  /*13d0*/  HGMMA.64x64x16.F32.BF16 R56, gdesc[UR8], R56 ;  /* 0x00e00000083879f0 */ /* 0x000fe20008701838 */
[----:B------:R-:W-:Y:S01]  /*13e0*/  UMOV UR8, UR4 ;  /* 0x0000000400087c82 */ /* 0x000fe20008000000 */
[----:B------:R-:W-:Y:S01]  /*13f0*/  UMOV UR9, 0x40000040 ;  /* 0x4000004000097882 */ /* 0x000fe20000000000 */
[----:B------:R-:W-:Y:S01]  /*1400*/  UMOV UR4, 0x1 ;  /* 0x0000000100047882 */ /* 0x000fe20000000000 */
[----:B------:R-:W-:Y:S04]  /*1410*/  HGMMA.64x64x16.F32.BF16 R24, gdesc[UR8], R24, gsb0 ;  /* 0x00e00000081879f0 */ /* 0x000fe80008001818 */
.L_x_14:
[----:B0-----:R-:W-:-:S05]  /*1420*/  VIMNMX R6, R3, 0x1, PT ;  /* 0x0000000103067848 */ /* 0x001fca0003fe0100 */
[----:B------:R-:W-:-:S05]  /*1430*/  IMAD.IADD R6, R3, 0x1, -R6 ;  /* 0x0000000103067824 */ /* 0x000fca00078e0a06 */
[----:B------:R-:W-:-:S13]  /*1440*/  ISETP.GE.AND P1, PT, R6, 0x1, PT ;  /* 0x000000010600780c */ /* 0x000fda0003f26270 */
[----:B------:R-:W-:Y:S05]  /*1450*/  @!P1 BRA `(.L_x_17) ;  /* 0x0000000400e89947 */ /* 0x000fea0003800000 */
[----:B------:R-:W0:Y:S01]  /*1460*/  S2UR UR6, SR_CgaCtaId ;  /* 0x00000000000679c3 */ /* 0x000e220000008800 */
[----:B------:R-:W-:Y:S01]  /*1470*/  UMOV UR5, 0x400 ;  /* 0x0000040000057882 */ /* 0x000fe20000000000 */
[----:B------:R-:W-:Y:S01]  /*1480*/  LOP3.LUT R10, R2, 0x1, RZ, 0xfc, !PT ;  /* 0x00000001020a7812 */ /* 0x000fe200078efcff */
[----:B------:R-:W-:Y:S01]  /*1490*/  IMAD.MOV.U32 R9, RZ, RZ, RZ ;  /* 0x000000ffff097224 */ /* 0x000fe200078e00ff */
[----:B------:R-:W-:Y:S01]  /*14a0*/  UISETP.NE.U32.AND UP0, UPT, UR4, URZ, UPT ;  /* 0x0000003f0400728c */ /* 0x000fe2000bf05070 */
[----:B------:R-:W-:Y:S02]  /*14b0*/  IMAD.MOV.U32 R3, RZ, RZ, R6 ;  /* 0x000000ffff037224 */ /* 0x000fe400078e0006 */
[----:B------:R-:W-:Y:S01]  /*14c0*/  IMAD.MOV.U32 R5, RZ, RZ, RZ ;  /* 0x000000ffff057224 */ /* 0x000fe200078e00ff */
[----:B0-----:R-:W-:-:S04]  /*14d0*/  ULEA UR5, UR6, UR5, 0x18 ;  /* 0x0000000506057291 */ /* 0x001fc8000f8ec03f */
[----:B------:R-:W-:Y:S02]  /*14e0*/  UIADD3 UR7, UR5, 0x28000, URZ ;  /* 0x0002800005077890 */ /* 0x000fe4000fffe03f */
[----:B------:R-:W-:Y:S02]  /*14f0*/  USHF.R.U32.HI UR6, URZ, 0x4, UR5 ;  /* 0x000000043f067899 */ /* 0x000fe40008011605 */
[----:B------:R-:W-:Y:S02]  /*1500*/  USHF.R.U32.HI UR7, URZ, 0x4, UR7 ;  /* 0x000000043f077899 */ /* 0x000fe40008011607 */
[----:B------:R-:W-:Y:S02]  /*1510*/  ULOP3.LUT UR6, UR6, 0x3fff, URZ, 0xc0, !UPT ;  /* 0x00003fff06067892 */ /* 0x000fe4000f8ec03f */
[----:B------:R-:W-:Y:S02]  /*1520*/  ULOP3.LUT UR7, UR7, 0x3fff, URZ, 0xc0, !UPT ;  /* 0x00003fff07077892 */ /* 0x000fe4000f8ec03f */
[----:B------:R-:W-:-:S02]  /*1530*/  ULOP3.LUT UR6, UR6, 0x10000, URZ, 0xfc, !UPT ;  /* 0x0001000006067892 */ /* 0x000fc4000f8efc3f */
[----:B------:R-:W-:-:S12]  /*1540*/  ULOP3.LUT UR7, UR7, 0x10000, URZ, 0xfc, !UPT ;  /* 0x0001000007077892 */ /* 0x000fd8000f8efc3f */
.L_x_22:
[----:B------:R-:W-:-:S13]  /*1550*/  ISETP.NE.AND P2, PT, R10, 0x3, PT ;  /* 0x000000030a00780c */ /* 0x000fda0003f45270 */
[----:B------:R-:W-:Y:S05]  /*1560*/  @!P2 BRA `(.L_x_18) ;  /* 0x000000000004a947 */ /* 0x000fea0003800000 */
[----:B------:R-:W-:Y:S01]  /*1570*/  BPT.TRAP 0x1 ;  /* 0x000000040000795c */ /* 0x000fe20000300000 */
.L_x_18:
[----:B------:R-:W-:Y:S01]  /*1580*/  SHF.L.U32 R7, R9, 0x1f, RZ ;  /* 0x0000001f09077819 */ /* 0x000fe200000006ff */
[----:B------:R-:W-:-:S12]  /*1590*/  ULEA UR8, UR4, UR5, 0x3 ;  /* 0x0000000504087291 */ /* 0x000fd8000f8e183f */
.L_x_19:
[----:B0-----:R-:W-:-:S04]  /*15a0*/  IMAD.U32 R8, RZ, RZ, UR8 ;  /* 0x00000008ff087e24 */ /* 0x001fc8000f8e00ff */
[----:B------:R0:W1:Y:S03]  /*15b0*/  SYNCS.PHASECHK.TRANS64.TRYWAIT P1, [R8+URZ+0x32000], R7 ;  /* 0x03200007080075a7 */ /* 0x000066000802017f */
[----:B-1----:R-:W-:Y:S05]  /*15c0*/  @!P1 NANOSLEEP.SYNCS 0x989680 ;  /* 0x009896800000995d */ /* 0x002fea0003900000 */
[----:B------:R-:W1:Y:S02]  /*15d0*/  @!P1 SYNCS.PHASECHK.TRANS64 P1, [R8+URZ+0x32000], R7 ;  /* 0x03200007080095a7 */ /* 0x000e64000802007f */
[----:B-1----:R-:W-:Y:S05]  /*15e0*/  @!P1 BRA `(.L_x_19) ;  /* 0xfffffffc00ec9947 */ /* 0x002fea000383ffff */
[----:B------:R-:W-:Y:S01]  /*15f0*/  ULEA UR8, UR4, UR6, 0xb ;  /* 0x0000000604087291 */ /* 0x000fe2000f8e583f */
[----:B------:R-:W-:Y:S01]  /*1600*/  WARPGROUP.ARRIVE ;  /* 0x00000000000079c5 */ /* 0x000fe20000000000 */
[----:B------:R-:W-:Y:S02]  /*1610*/  ULEA UR10, UR4, UR7, 0x9 ;  /* 0x00000007040a7291 */ /* 0x000fe4000f8e483f */
[----:B------:R-:W-:Y:S02]  /*1620*/  UIADD3 UR16, UR8, 0x200, URZ ;  /* 0x0000020008107890 */ /* 0x000fe4000fffe03f */
[----:B------:R-:W-:Y:S01]  /*1630*/  UIADD3 UR14, UR8, 0x400, URZ ;  /* 0x00000400080e7890 */ /* 0x000fe2000fffe03f */
[----:B------:R-:W-:Y:S01]  /*1640*/  UMOV UR9, 0x40000040 ;  /* 0x4000004000097882 */ /* 0x000fe20000000000 */
[----:B------:R-:W-:Y:S01]  /*1650*/  UMOV UR11, 0x40000040 ;  /* 0x40000040000b7882 */ /* 0x000fe20000000000 */
[----:B------:R-:W-:Y:S02]  /*1660*/  UMOV UR18, UR10 ;  /* 0x0000000a00127c82 */ /* 0x000fe40008000000 */
[----:B------:R-:W-:Y:S01]  /*1670*/  HGMMA.64x64x16.F32.BF16 R120, gdesc[UR8], R120, UP0 ;  /* 0x00e00000087879f0 */ /* 0x000fe2000bf01878 */
[----:B------:R-:W-:Y:S01]  /*1680*/  UIADD3 UR9, UR8, 0x600, URZ ;  /* 0x0000060008097890 */ /* 0x000fe2000fffe03f */
[----:B------:R-:W-:Y:S01]  /*1690*/  UMOV UR19, UR11 ;  /* 0x0000000b00137c82 */ /* 0x000fe20008000000 */
[----:B------:R-:W-:-:S02]  /*16a0*/  UMOV UR17, 0x40000040 ;  /* 0x4000004000117882 */ /* 0x000fc40000000000 */
[----:B------:R-:W-:Y:S01]  /*16b0*/  HGMMA.64x64x16.F32.BF16 R88, gdesc[UR16], R88, UP0 ;  /* 0x00e00000105879f0 */ /* 0x000fe2000bf01858 */
[----:B------:R-:W-:Y:S01]  /*16c0*/  UMOV UR18, UR10 ;  /* 0x0000000a00127c82 */ /* 0x000fe20008000000 */
[----:B------:R-:W-:Y:S01]  /*16d0*/  UMOV UR19, UR11 ;  /* 0x0000000b00137c82 */ /* 0x000fe20008000000 */
[----:B------:R-:W-:Y:S01]  /*16e0*/  UMOV UR16, UR14 ;  /* 0x0000000e00107c82 */ /* 0x000fe20008000000 */
[----:B------:R-:W-:Y:S01]  /*16f0*/  UMOV UR17, 0x40000040 ;  /* 0x4000004000117882 */ /* 0x000fe20000000000 */
[----:B------:R-:W-:Y:S01]  /*1700*/  UIADD3 UR14, UR8, 0x602, URZ ;  /* 0x00000602080e7890 */ /* 0x000fe2000fffe03f */
[----:B------:R-:W-:Y:S01]  /*1710*/  HGMMA.64x64x16.F32.BF16 R56, gdesc[UR16], R56, UP0 ;  /* 0x00e00000103879f0 */ /* 0x000fe2000bf01838 */
[----:B------:R-:W-:Y:S01]  /*1720*/  UMOV UR18, UR10 ;  /* 0x0000000a00127c82 */ /* 0x000fe20008000000 */
[----:B------:R-:W-:Y:S01]  /*1730*/  UMOV UR19, UR11 ;  /* 0x0000000b00137c82 */ /* 0x000fe20008000000 */
[----:B------:R-:W-:Y:S01]  /*1740*/  UMOV UR16, UR9 ;  /* 0x0000000900107c82 */ /* 0x000fe20008000000 */
[----:B------:R-:W-:Y:S01]  /*1750*/  UMOV UR17, 0x40000040 ;  /* 0x4000004000117882 */ /* 0x000fe20000000000 */
[----:B------:R-:W-:Y:S01]  /*1760*/  UIADD3 UR9, UR8, 0x202, URZ ;  /* 0x0000020208097890 */ /* 0x000fe2000fffe03f */
[----:B------:R-:W-:Y:S01]  /*1770*/  HGMMA.64x64x16.F32.BF16 R24, gdesc[UR16], R24, UP0 ;  /* 0x00e00000101879f0 */ /* 0x000fe2000bf01818 */
[----:B------:R-:W-:-:S02]  /*1780*/  UIADD3 UR16, UR8, 0x2, URZ ;  /* 0x0000000208107890 */ /* 0x000fc4000fffe03f */
[----:B------:R-:W-:Y:S02]  /*1790*/  UIADD3 UR18, UR10, 0x2, URZ ;  /* 0x000000020a127890 */ /* 0x000fe4000fffe03f */
[----:B------:R-:W-:Y:S01]  /*17a0*/  UIADD3 UR11, UR8, 0x402, URZ ;  /* 0x00000402080b7890 */ /* 0x000fe2000fffe03f */
[----:B------:R-:W-:Y:S01]  /*17b0*/  UMOV UR17, 0x40000040 ;  /* 0x4000004000117882 */ /* 0x000fe20000000000 */
[----:B------:R-:W-:-:S05]  /*17c0*/  UMOV UR19, 0x40000040 ;  /* 0x4000004000137882 */ /* 0x000fca0000000000 */
        /* <DEDUP_REMOVED lines=42> */
[----:B------:R-:W-:-:S02]  /*1a70*/  UMOV UR17, 0x40000040 ;  /* 0x4000004000117882 */ /* 0x000fc40000000000 */
[----:B------:R-:W-:Y:S03]  /*1a80*/  HGMMA.64x64x16.F32.BF16 R24, gdesc[UR16], R24, gsb0 ;  /* 0x00e00000101879f0 */ /* 0x000fe60008001818 */
[----:B------:R-:W-:Y:S02]  /*1a90*/  WARPGROUP.DEPBAR.LE gsb0, 0x1 ;  /* 0x00008000000079c5 */ /* 0x000fe40000010100 */
[----:B------:R-:W-:Y:S05]  /*1aa0*/  @!P2 BRA `(.L_x_20) ;  /* 0x000000000004a947 */ /* 0x000fea0003800000 */
[----:B------:R-:W-:Y:S01]  /*1ab0*/  BPT.TRAP 0x1 ;  /* 0x000000040000795c */ /* 0x000fe20000300000 */
.L_x_20:
[----:B------:R-:W-:-:S13]  /*1ac0*/  ISETP.NE.AND P1, PT, R4, RZ, PT ;  /* 0x000000ff0400720c */ /* 0x000fda0003f25270 */
[----:B0-----:R-:W-:-:S05]  /*1ad0*/  @P1 LEA R7, R5, UR5, 0x3 ;  /* 0x0000000505071c11 */ /* 0x001fca000f8e18ff */
[----:B------:R-:W-:-:S05]  /*1ae0*/  @P1 VIADD R7, R7, 0x32028 ;  /* 0x0003202807071836 */ /* 0x000fca0000000000 */
[----:B------:R-:W-:-:S04]  /*1af0*/  @P1 PRMT R7, R0, 0x654, R7 ;  /* 0x0000065400071816 */ /* 0x000fc80000000007 */
[----:B------:R0:W-:Y:S01]  /*1b00*/  @P1 SYNCS.ARRIVE.TRANS64.RED.A1T0 RZ, [R7+URZ], RZ ;  /* 0x000000ff07ff19a7 */ /* 0x0001e2000810043f */
[----:B------:R-:W-:-:S13]  /*1b10*/  ISETP.GT.U32.AND P1, PT, R2, 0x1, PT ;  /* 0x000000010200780c */ /* 0x000fda0003f24070 */
[----:B0-----:R-:W-:Y:S05]  /*1b20*/  @P1 BRA `(.L_x_21) ;  /* 0x0000000000041947 */ /* 0x001fea0003800000 */
[----:B------:R-:W-:Y:S01]  /*1b30*/  BPT.TRAP 0x1 ;  /* 0x000000040000795c */ /* 0x000fe20000300000 */
.L_x_21:
[----:B------:R-:W-:Y:S01]  /*1b40*/  UIADD3 UR4, UR4, 0x1, URZ ;  /* 0x0000000104047890 */ /* 0x000fe2000fffe03f */
[----:B------:R-:W-:Y:S01]  /*1b50*/  ISETP.GT.AND P2, PT, R3, 0x1, PT ;  /* 0x000000010300780c */ /* 0x000fe20003f44270 */
[----:B------:R-:W-:Y:S02]  /*1b60*/  VIADD R5, R5, 0x1 ;  /* 0x0000000105057836 */ /* 0x000fe40000000000 */
[----:B------:R-:W-:Y:S01]  /*1b70*/  UISETP.NE.AND UP0, UPT, UR4, 0x5, UPT ;  /* 0x000000050400788c */ /* 0x000fe2000bf05270 */
[----:B------:R-:W-:Y:S02]  /*1b80*/  VIADD R3, R3, 0xffffffff ;  /* 0xffffffff03037836 */ /* 0x000fe40000000000 */
[C---:B------:R-:W-:Y:S01]  /*1b90*/  ISETP.NE.AND P1, PT, R5.reuse, 0x5, PT ;  /* 0x000000050500780c */ /* 0x040fe20003f25270 */
[----:B------:R-:W-:Y:S02]  /*1ba0*/  USEL UR8, URZ, 0x1, UP0 ;  /* 0x000000013f087887 */ /* 0x000fe40008000000 */
[----:B------:R-:W-:Y:S01]  /*1bb0*/  USEL UR4, UR4, URZ, UP0 ;  /* 0x0000003f04047287 */ /* 0x000fe20008000000 */
[----:B------:R-:W-:Y:S01]  /*1bc0*/  SEL R5, R5, RZ, P1 ;  /* 0x000000ff05057207 */ /* 0x000fe20000800000 */
[----:B------:R-:W-:-:S02]  /*1bd0*/  UPLOP3.LUT UP0, UPT, UPT, UPT, UPT, 0x80, 0x0 ;  /* 0x000000000000789c */ /* 0x000fc40003f0f070 */
[----:B------:R-:W-:Y:S01]  /*1be0*/  LOP3.LUT R9, R9, UR8, RZ, 0x3c, !PT ;  /* 0x0000000809097c12 */ /* 0x000fe2000f8e3cff */
[----:B------:R-:W-:Y:S08]  /*1bf0*/  @P2 BRA `(.L_x_22) ;  /* 0xfffffff800542947 */ /* 0x000ff0000383ffff */
.L_x_17:
[----:B------:R-:W-:Y:S02]  /*1c00*/  WARPGROUP.DEPBAR.LE gsb0, 0x0 ;  /* 0x00008000000079c5 */ /* 0x000fe40000010000 */
[----:B------:R-:W-:Y:S05]  /*1c10*/  @!P0 BRA `(.L_x_23) ;  /* 0x0000000000548947 */ /* 0x000fea0003800000 */
[----:B------:R-:W-:-:S04]  /*1c20*/  LOP3.LUT R3, R2, 0x1, RZ, 0xfc, !PT ;  /* 0x0000000102037812 */ /* 0x000fc800078efcff */
[----:B------:R-:W-:-:S13]  /*1c30*/  ISETP.NE.AND P0, PT, R3, 0x3, PT ;  /* 0x000000030300780c */ /* 0x000fda0003f05270 */
[----:B------:R-:W-:Y:S05]  /*1c40*/  @!P0 BRA `(.L_x_24) ;  /* 0x0000000000048947 */ /* 0x000fea0003800000 */
[----:B------:R-:W-:Y:S01]  /*1c50*/  BPT.TRAP 0x1 ;  /* 0x000000040000795c */ /* 0x000fe20000300000 */
.L_x_24:
[----:B------:R-:W-:Y:S01]  /*1c60*/  ISETP.NE.AND P0, PT, R4, RZ, PT ;  /* 0x000000ff0400720c */ /* 0x000fe20003f05270 */
[----:B------:R-:W-:Y:S01]  /*1c70*/  BSSY B0, `(.L_x_25) ;  /* 0x000000d000007945 */ /* 0x000fe20003800000 */
[----:B------:R-:W-:-:S11]  /*1c80*/  ISETP.GT.U32.AND P1, PT, R2, 0x1, PT ;  /* 0x000000010200780c */ /* 0x000fd60003f24070 */
[----:B------:R-:W-:Y:S05]  /*1c90*/  @!P0 BRA `(.L_x_26) ;  /* 0x0000000000288947 */ /* 0x000fea0003800000 */
[----:B------:R-:W0:Y:S01]  /*1ca0*/  S2R R5, SR_CgaCtaId ;  /* 0x0000000000057919 */ /* 0x000e220000008800 */
[----:B------:R-:W-:Y:S01]  /*1cb0*/  IMAD.WIDE.U32 R2, R6, -0x33333333, RZ ;  /* 0xcccccccd06027825 */ /* 0x000fe200078e00ff */
[----:B------:R-:W-:-:S04]  /*1cc0*/  MOV R2, 0x400 ;  /* 0x0000040000027802 */ /* 0x000fc80000000f00 */
[----:B------:R-:W-:-:S05]  /*1cd0*/  SHF.R.U32.HI R3, RZ, 0x2, R3 ;  /* 0x00000002ff037819 */ /* 0x000fca0000011603 */
[----:B------:R-:W-:Y:S01]  /*1ce0*/  IMAD R6, R3, -0x5, R6 ;  /* 0xfffffffb03067824 */ /* 0x000fe200078e0206 */
[----:B0-----:R-:W-:-:S05]  /*1cf0*/  LEA R5, R5, R2, 0x18 ;  /* 0x0000000205057211 */ /* 0x001fca00078ec0ff */
[----:B------:R-:W-:-:S04]  /*1d00*/  IMAD R6, R6, 0x8, R5 ;  /* 0x0000000806067824 */ /* 0x000fc800078e0205 */
[----:B------:R-:W-:-:S05]  /*1d10*/  VIADD R3, R6, 0x32028 ;  /* 0x0003202806037836 */ /* 0x000fca0000000000 */
[----:B------:R-:W-:-:S04]  /*1d20*/  PRMT R3, R0, 0x654, R3 ;  /* 0x0000065400037816 */ /* 0x000fc80000000003 */
[----:B------:R0:W-:Y:S03]  /*1d30*/  SYNCS.ARRIVE.TRANS64.RED.A1T0 RZ, [R3+URZ], RZ ;  /* 0x000000ff03ff79a7 */ /* 0x0001e6000810043f */
.L_x_26:
[----:B------:R-:W-:Y:S05]  /*1d40*/  BSYNC B0 ;  /* 0x0000000000007941 */ /* 0x000fea0003800000 */
.L_x_25:
[----:B------:R-:W-:Y:S05]  /*1d50*/  @P1 BRA `(.L_x_23) ;  /* 0x0000000000041947 */ /* 0x000fea0003800000 */
[----:B------:R-:W-:Y:S01]  /*1d60*/  BPT.TRAP 0x1 ;  /* 0x000000040000795c */ /* 0x000fe20000300000 */
.L_x_23:
[----:B------:R-:W0:Y:S01]  /*1d70*/  S2R R0, SR_TID.X ;  /* 0x0000000000007919 */ /* 0x000e220000002100 */
[----:B------:R-:W-:Y:S01]  /*1d80*/  ULDC.64 UR4, c[0x0][0x280] ;  /* 0x0000a00000047ab9 */ /* 0x000fe20000000a00 */
[----:B------:R-:W1:Y:S01]  /*1d90*/  S2R R2, SR_CTAID.Y ;  /* 0x0000000000027919 */ /* 0x000e620000002600 */
[----:B------:R-:W2:Y:S01]  /*1da0*/  S2R R9, SR_CTAID.X ;  /* 0x0000000000097919 */ /* 0x000ea20000002500 */
[----:B0-----:R-:W-:-:S04]  /*1db0*/  SHF.R.S32.HI R3, RZ, 0x1f, R0 ;  /* 0x0000001fff037819 */ /* 0x001fc80000011400 */
[----:B------:R-:W-:-:S04]  /*1dc0*/  LEA.HI R3, R3, R0, RZ, 0x7 ;  /* 0x0000000003037211 */ /* 0x000fc800078f38ff */
[----:B------:R-:W-:Y:S01]  /*1dd0*/  LOP3.LUT R3, R3, 0xffffff80, RZ, 0xc0, !PT ;  /* 0xffffff8003037812 */ /* 0x000fe200078ec0ff */
[----:B--2---:R-:W-:-:S04]  /*1de0*/  IMAD.SHL.U32 R6, R9, 0x100, RZ ;  /* 0x0000010009067824 */ /* 0x004fc800078e00ff */
[----:B------:R-:W-:Y:S02]  /*1df0*/  IMAD.IADD R8, R0, 0x1, -R3 ;  /* 0x0000000100087824 */ /* 0x000fe400078e0a03 */
[----:B-1----:R-:W-:-:S03]  /*1e00*/  IMAD.SHL.U32 R0, R2, 0x40, RZ ;  /* 0x0000004002007824 */ /* 0x002fc600078e00ff */
[----:B------:R-:W-:Y:S02]  /*1e10*/  SHF.R.S32.HI R7, RZ, 0x1f, R8 ;  /* 0x0000001fff077819 */ /* 0x000fe40000011408 */
[----:B------:R-:W-:Y:S02]  /*1e20*/  ISETP.GE.AND P0, PT, R0, UR5, PT ;  /* 0x0000000500007c0c */ /* 0x000fe4000bf06270 */
[----:B------:R-:W-:Y:S02]  /*1e30*/  LEA.HI R2, R7, R8, RZ, 0x2 ;  /* 0x0000000807027211 */ /* 0x000fe400078f10ff */
[----:B------:R-:W-:Y:S02]  /*1e40*/  ISETP.GE.OR P0, PT, R6, UR4, P0 ;  /* 0x0000000406007c0c */ /* 0x000fe40008706670 */
[--C-:B------:R-:W-:Y:S02]  /*1e50*/  SHF.R.S32.HI R4, RZ, 0x2, R2.reuse ;  /* 0x00000002ff047819 */ /* 0x100fe40000011402 */
[----:B------:R-:W-:-:S04]  /*1e60*/  SHF.R.S32.HI R3, RZ, 0x1f, R2 ;  /* 0x0000001fff037819 */ /* 0x000fc80000011402 */
[----:B------:R-:W-:-:S04]  /*1e70*/  LEA.HI R3, R3, R4, RZ, 0x3 ;  /* 0x0000000403037211 */ /* 0x000fc800078f18ff */
[----:B------:R-:W-:Y:S01]  /*1e80*/  LOP3.LUT R5, R3, 0xfffffff8, RZ, 0xc0, !PT ;  /* 0xfffffff803057812 */ /* 0x000fe200078ec0ff */
[----:B------:R-:W-:Y:S06]  /*1e90*/  @P0 EXIT ;  /* 0x000000000000094d */ /* 0x000fec0003800000 */
[----:B------:R-:W0:Y:S01]  /*1ea0*/  LDC.64 R12, c[0x0][0x5d0] ;  /* 0x00017400ff0c7b82 */ /* 0x000e220000000a00 */
[----:B------:R-:W-:Y:S01]  /*1eb0*/  LOP3.LUT R3, R2, 0x7ffffffc, RZ, 0xc0, !PT ;  /* 0x7ffffffc02037812 */ /* 0x000fe200078ec0ff */
[----:B------:R-:W-:Y:S01]  /*1ec0*/  IMAD.IADD R2, R4, 0x1, -R5 ;  /* 0x0000000104027824 */ /* 0x000fe200078e0a05 */
[----:B------:R-:W-:Y:S02]  /*1ed0*/  LEA.HI R5, R7, R8, RZ, 0x5 ;  /* 0x0000000807057211 */ /* 0x000fe400078f28ff */
[----:B----45:R-:W-:Y:S01]  /*1ee0*/  FSETP.NEU.AND P1, PT, R14, RZ, PT ;  /* 0x000000ff0e00720b */ /* 0x030fe20003f2d000 */
[----:B------:R-:W-:Y:S01]  /*1ef0*/  IMAD.IADD R4, R8, 0x1, -R3 ;  /* 0x0000000108047824 */ /* 0x000fe200078e0a03 */
[----:B------:R-:W-:Y:S02]  /*1f00*/  SHF.R.S32.HI R3, RZ, 0x1f, R2 ;  /* 0x0000001fff037819 */ /* 0x000fe40000011402 */
[----:B---3--:R-:W-:Y:S01]  /*1f10*/  SHF.R.S32.HI R15, RZ, 0x5, R5 ;  /* 0x00000005ff0f7819 */ /* 0x008fe20000011405 */
[----:B------:R-:W-:-:S02]  /*1f20*/  IMAD.SHL.U32 R5, R4, 0x2, RZ ;  /* 0x0000000204057824 */ /* 0x000fc400078e00ff */
[----:B------:R-:W-:-:S03]  /*1f30*/  IMAD.WIDE R8, R9, 0x100, R2 ;  /* 0x0000010009087825 */ /* 0x000fc600078e0202 */
[----:B------:R-:W-:Y:S01]  /*1f40*/  SHF.R.S32.HI R7, RZ, 0x1f, R5 ;  /* 0x0000001fff077819 */ /* 0x000fe20000011405 */
[C---:B------:R-:W-:Y:S01]  /*1f50*/  IMAD R3, R15.reuse, -0x10, -R6 ;  /* 0xfffffff00f037824 */ /* 0x040fe200078e0a06 */
[C---:B------:R-:W-:Y:S01]  /*1f60*/  IADD3 R6, P0, R0.reuse, R5, RZ ;  /* 0x0000000500067210 */ /* 0x040fe20007f1e0ff */
[----:B------:R-:W-:Y:S01]  /*1f70*/  IMAD.WIDE R8, R15, 0x10, R8 ;  /* 0x000000100f087825 */ /* 0x000fe200078e0208 */
[----:B------:R-:W-:Y:S02]  /*1f80*/  IADD3 R10, -R5, UR5, -R0 ;  /* 0x00000005050a7c10 */ /* 0x000fe4000fffe900 */
[----:B------:R-:W-:Y:S02]  /*1f90*/  LEA.HI.X.SX32 R7, R0, R7, 0x1, P0 ;  /* 0x0000000700077211 */ /* 0x000fe400000f0eff */
[----:B------:R-:W-:Y:S01]  /*1fa0*/  IADD3 R0, R3, UR4, -R2 ;  /* 0x0000000403007c10 */ /* 0x000fe2000fffe802 */
[-C--:B0-----:R-:W-:Y:S01]  /*1fb0*/  IMAD R2, R9, R12.reuse, RZ ;  /* 0x0000000c09027224 */ /* 0x081fe200078e02ff */
[----:B------:R-:W-:Y:S01]  /*1fc0*/  ISETP.GT.AND P3, PT, R10, RZ, PT ;  /* 0x000000ff0a00720c */ /* 0x000fe20003f64270 */
[----:B------:R-:W-:Y:S01]  /*1fd0*/  IMAD.WIDE.U32 R18, R8, R12, R6 ;  /* 0x0000000c08127225 */ /* 0x000fe200078e0006 */
[----:B------:R-:W-:-:S02]  /*1fe0*/  SHF.L.U64.HI R15, R12, 0x3, R13 ;  /* 0x000000030c0f7819 */ /* 0x000fc4000001020d */
[----:B------:R-:W-:Y:S01]  /*1ff0*/  P2R R3, PR, RZ, 0x8 ;  /* 0x00000008ff037803 */ /* 0x000fe20000000000 */
[----:B------:R-:W-:Y:S01]  /*2000*/  IMAD R21, R8, R13, R2 ;  /* 0x0000000d08157224 */ /* 0x000fe200078e0202 */
[----:B------:R-:W-:Y:S01]  /*2010*/  ISETP.GT.AND P0, PT, R0, RZ, P3 ;  /* 0x000000ff0000720c */ /* 0x000fe20001f04270 */
[----:B------:R-:W-:Y:S02]  /*2020*/  IMAD.SHL.U32 R16, R12, 0x8, RZ ;  /* 0x000000080c107824 */ /* 0x000fe400078e00ff */
[----:B------:R-:W-:Y:S01]  /*2030*/  IMAD.IADD R21, R19, 0x1, R21 ;  /* 0x0000000113157824 */ /* 0x000fe200078e0215 */
[----:B------:R-:W-:Y:S09]  /*2040*/  @!P1 BRA `(.L_x_27) ;  /* 0x0000006c00cc9947 */ /* 0x000ff20003800000 */
[----:B------:R-:W-:Y:S01]  /*2050*/  ULDC.64 UR4, c[0x0][0x5b0] ;  /* 0x00016c0000047ab9 */ /* 0x000fe20000000a00 */
[----:B------:R-:W-:Y:S01]  /*2060*/  ULDC.64 UR8, c[0x0][0x5a8] ;  /* 0x00016a0000087ab9 */ /* 0x000fe20000000a00 */
[----:B------:R-:W-:Y:S01]  /*2070*/  IMAD R17, R9, UR4, RZ ;  /* 0x0000000409117c24 */ /* 0x000fe2000f8e02ff */
[----:B------:R-:W-:Y:S01]  /*2080*/  ULDC.64 UR6, c[0x0][0x5c8] ;  /* 0x0001720000067ab9 */ /* 0x000fe20000000a00 */
[----:B------:R-:W-:-:S04]  /*2090*/  IMAD.WIDE.U32 R2, R8, UR4, R6 ;  /* 0x0000000408027c25 */ /* 0x000fc8000f8e0006 */
[----:B------:R-:W-:Y:S01]  /*20a0*/  IMAD R17, R8, UR5, R17 ;  /* 0x0000000508117c24 */ /* 0x000fe2000f8e0211 */
[----:B------:R-:W-:-:S03]  /*20b0*/  LEA R4, P1, R2, UR8, 0x1 ;  /* 0x0000000802047c11 */ /* 0x000fc6000f8208ff */
[----:B------:R-:W-:-:S05]  /*20c0*/  IMAD.IADD R3, R3, 0x1, R17 ;  /* 0x0000000103037824 */ /* 0x000fca00078e0211 */
[----:B------:R-:W-:-:S05]  /*20d0*/  LEA.HI.X R5, R2, UR9, R3, 0x1, P1 ;  /* 0x0000000902057c11 */ /* 0x000fca00088f0c03 */
[----:B------:R-:W2:Y:S01]  /*20e0*/  @P0 LDG.E.LTC128B.U16 R19, desc[UR12][R4.64] ;  /* 0x0000000c04130981 */ /* 0x000ea2000c1e1520 */
[----:B------:R-:W-:Y:S01]  /*20f0*/  ISETP.GT.AND P6, PT, R10, 0x1, PT ;  /* 0x000000010a00780c */ /* 0x000fe20003fc4270 */
[----:B------:R-:W-:Y:S01]  /*2100*/  BSSY B0, `(.L_x_28) ;  /* 0x000000e000007945 */ /* 0x000fe20003800000 */
[----:B------:R-:W-:Y:S02]  /*2110*/  LEA R2, P2, R18, UR6, 0x1 ;  /* 0x0000000612027c11 */ /* 0x000fe4000f8408ff */
[----:B------:R-:W-:Y:S01]  /*2120*/  ISETP.GT.AND P1, PT, R0, RZ, P6 ;  /* 0x000000ff0000720c */ /* 0x000fe20003724270 */
[----:B--2---:R-:W-:-:S04]  /*2130*/  IMAD.U32 R3, R19, 0x10000, RZ ;  /* 0x0001000013037824 */ /* 0x004fc800078e00ff */
[----:B------:R-:W-:-:S04]  /*2140*/  FMUL R3, R3, R14 ;  /* 0x0000000e03037220 */ /* 0x000fc80000400000 */
[----:B------:R-:W-:-:S05]  /*2150*/  FFMA R3, R120, R11, R3 ;  /* 0x0000000b78037223 */ /* 0x000fca0000000003 */
[----:B------:R-:W-:Y:S02]  /*2160*/  F2FP.BF16.F32.PACK_AB R20, RZ, R3 ;  /* 0x00000003ff14723e */ /* 0x000fe400000010ff */
[----:B------:R-:W-:Y:S02]  /*2170*/  P2R R3, PR, RZ, 0x40 ;  /* 0x00000040ff037803 */ /* 0x000fe40000000000 */
[----:B------:R-:W-:Y:S02]  /*2180*/  LEA.HI.X R3, R18, UR7, R21, 0x1, P2 ;  /* 0x0000000712037c11 */ /* 0x000fe400090f0c15 */
[----:B------:R-:W-:Y:S02]  /*2190*/  PRMT R18, R20, 0x7610, R18 ;  /* 0x0000761014127816 */ /* 0x000fe40000000012 */
[----:B------:R-:W-:-:S03]  /*21a0*/  PRMT R20, R19, 0x7610, R20 ;  /* 0x0000761013147816 */ /* 0x000fc60000000014 */
[----:B------:R0:W-:Y:S01]  /*21b0*/  @P0 STG.E.U16 desc[UR12][R2.64], R18 ;  /* 0x0000001202000986 */ /* 0x0001e2000c10150c */
[----:B------:R-:W-:Y:S05]  /*21c0*/  @!P1 BRA `(.L_x_29) ;  /* 0x0000000000049947 */ /* 0x000fea0003800000 */
[----:B------:R1:W5:Y:S02]  /*21d0*/  LDG.E.LTC128B.U16 R20, desc[UR12][R4.64+0x2] ;  /* 0x0000020c04147981 */ /* 0x000364000c1e1520 */
.L_x_29:
[----:B------:R-:W-:Y:S05]  /*21e0*/  BSYNC B0 ;  /* 0x0000000000007941 */ /* 0x000fea0003800000 */
.L_x_28:
[----:B------:R-:W-:Y:S01]  /*21f0*/  USHF.L.U32 UR6, UR4, 0x3, URZ ;  /* 0x0000000304067899 */ /* 0x000fe2000800063f */
[----:B-----5:R-:W-:Y:S01]  /*2200*/  IMAD.U32 R9, R20, 0x10000, RZ ;  /* 0x0001000014097824 */ /* 0x020fe200078e00ff */
[----:B------:R-:W-:Y:S01]  /*2210*/  USHF.L.U64.HI UR7, UR4, 0x3, UR5 ;  /* 0x0000000304077899 */ /* 0x000fe20008010205 */
[----:B------:R-:W-:Y:S02]  /*2220*/  ISETP.GT.AND P0, PT, R0, 0x8, P3 ;  /* 0x000000080000780c */ /* 0x000fe40001f04270 */
[----:B------:R-:W-:Y:S01]  /*2230*/  FMUL R22, R9, R14 ;  /* 0x0000000e09167220 */ /* 0x000fe20000400000 */
[----:B0-----:R-:W-:Y:S02]  /*2240*/  IMAD.U32 R18, RZ, RZ, UR6 ;  /* 0x00000006ff127e24 */ /* 0x001fe4000f8e00ff */
[----:B------:R-:W-:Y:S02]  /*2250*/  IMAD.U32 R19, RZ, RZ, UR7 ;  /* 0x00000007ff137e24 */ /* 0x000fe4000f8e00ff */
[----:B------:R-:W-:Y:S01]  /*2260*/  FFMA R22, R121, R11, R22 ;  /* 0x0000000b79167223 */ /* 0x000fe20000000016 */
[----:B------:R-:W-:-:S04]  /*2270*/  IMAD.WIDE.U32 R8, R8, UR4, R18 ;  /* 0x0000000408087c25 */ /* 0x000fc8000f8e0012 */
[----:B------:R-:W-:Y:S02]  /*2280*/  F2FP.BF16.F32.PACK_AB R22, RZ, R22 ;  /* 0x00000016ff16723e */ /* 0x000fe400000010ff */
[----:B------:R-:W-:-:S03]  /*2290*/  IADD3 R6, P2, R6, R8, RZ ;  /* 0x0000000806067210 */ /* 0x000fc60007f5e0ff */
[----:B------:R0:W-:Y:S01]  /*22a0*/  @P1 STG.E.U16 desc[UR12][R2.64+0x2], R22 ;  /* 0x0000021602001986 */ /* 0x0001e2000c10150c */
[----:B------:R-:W-:Y:S02]  /*22b0*/  IADD3.X R7, R7, R17, R9, P2, !PT ;  /* 0x0000001107077210 */ /* 0x000fe400017fe409 */
[----:B------:R-:W-:-:S04]  /*22c0*/  LEA R8, P2, R6, UR8, 0x1 ;  /* 0x0000000806087c11 */ /* 0x000fc8000f8408ff */
[----:B------:R-:W-:-:S05]  /*22d0*/  LEA.HI.X R9, R6, UR9, R7, 0x1, P2 ;  /* 0x0000000906097c11 */ /* 0x000fca00090f0c07 */
[----:B------:R-:W2:Y:S01]  /*22e0*/  @P0 LDG.E.LTC128B.U16 R20, desc[UR12][R8.64] ;  /* 0x0000000c08140981 */ /* 0x000ea2000c1e1520 */
[C---:B------:R-:W-:Y:S01]  /*22f0*/  SHF.L.U64.HI R15, R16.reuse, 0x1, R15 ;  /* 0x00000001100f7819 */ /* 0x040fe2000001020f */
[----:B------:R-:W-:Y:S01]  /*2300*/  BSSY B0, `(.L_x_30) ;  /* 0x000000b000007945 */ /* 0x000fe20003800000 */
[----:B------:R-:W-:Y:S02]  /*2310*/  LEA R6, P2, R16, R2, 0x1 ;  /* 0x0000000210067211 */ /* 0x000fe400078408ff */
[----:B------:R-:W-:Y:S01]  /*2320*/  ISETP.GT.AND P1, PT, R0, 0x8, P6 ;  /* 0x000000080000780c */ /* 0x000fe20003724270 */
[----:B--2---:R-:W-:-:S04]  /*2330*/  IMAD.U32 R7, R20, 0x10000, RZ ;  /* 0x0001000014077824 */ /* 0x004fc800078e00ff */
[----:B------:R-:W-:-:S04]  /*2340*/  FMUL R7, R7, R14 ;  /* 0x0000000e07077220 */ /* 0x000fc80000400000 */
[----:B------:R-:W-:-:S05]  /*2350*/  FFMA R7, R122, R11, R7 ;  /* 0x0000000b7a077223 */ /* 0x000fca0000000007 */
[----:B------:R-:W-:Y:S01]  /*2360*/  F2FP.BF16.F32.PACK_AB R16, RZ, R7 ;  /* 0x00000007ff10723e */ /* 0x000fe200000010ff */
[----:B------:R-:W-:-:S05]  /*2370*/  IMAD.X R7, R15, 0x1, R3, P2 ;  /* 0x000000010f077824 */ /* 0x000fca00010e0603 */
[----:B------:R0:W-:Y:S01]  /*2380*/  @P0 STG.E.U16 desc[UR12][R6.64], R16 ;  /* 0x0000001006000986 */ /* 0x0001e2000c10150c */
[----:B------:R-:W-:Y:S05]  /*2390*/  @!P1 BRA `(.L_x_31) ;  /* 0x0000000000049947 */ /* 0x000fea0003800000 */
[----:B------:R2:W5:Y:S02]  /*23a0*/  LDG.E.LTC128B.U16 R20, desc[UR12][R8.64+0x2] ;  /* 0x0000020c08147981 */ /* 0x000564000c1e1520 */
.L_x_31:
[----:B------:R-:W-:Y:S05]  /*23b0*/  BSYNC B0 ;  /* 0x0000000000007941 */ /* 0x000fea0003800000 */
.L_x_30:
[----:B-----5:R-:W-:Y:S01]  /*23c0*/  IMAD.U32 R15, R20, 0x10000, RZ ;  /* 0x00010000140f7824 */ /* 0x020fe200078e00ff */
[----:B------:R-:W-:Y:S01]  /*23d0*/  ISETP.GT.AND P3, PT, R10, 0x8, PT ;  /* 0x000000080a00780c */ /* 0x000fe20003f64270 */
[----:B------:R-:W-:Y:S02]  /*23e0*/  BSSY B0, `(.L_x_32) ;  /* 0x0000009000007945 */ /* 0x000fe40003800000 */
[----:B0-----:R-:W-:Y:S01]  /*23f0*/  FMUL R16, R15, R14 ;  /* 0x0000000e0f107220 */ /* 0x001fe20000400000 */
[----:B------:R-:W-:Y:S02]  /*2400*/  ISETP.GT.AND P0, PT, R0, RZ, P3 ;  /* 0x000000ff0000720c */ /* 0x000fe40001f04270 */
[----:B------:R-:W-:Y:S01]  /*2410*/  P2R R15, PR, RZ, 0x8 ;  /* 0x00000008ff0f7803 */ /* 0x000fe20000000000 */
[----:B------:R-:W-:-:S05]  /*2420*/  FFMA R16, R123, R11, R16 ;  /* 0x0000000b7b107223 */ /* 0x000fca0000000010 */
[----:B------:R-:W-:-:S05]  /*2430*/  F2FP.BF16.F32.PACK_AB R16, RZ, R16 ;  /* 0x00000010ff10723e */ /* 0x000fca00000010ff */
[----:B------:R0:W-:Y:S01]  /*2440*/  @P1 STG.E.U16 desc[UR12][R6.64+0x2], R16 ;  /* 0x0000021006001986 */ /* 0x0001e2000c10150c */
[----:B------:R-:W-:Y:S05]  /*2450*/  @!P0 BRA `(.L_x_33) ;  /* 0x0000000000048947 */ /* 0x000fea0003800000 */
[----:B------:R3:W5:Y:S02]  /*2460*/  LDG.E.LTC128B.U16 R20, desc[UR12][R4.64+0x10] ;  /* 0x0000100c04147981 */ /* 0x000764000c1e1520 */
.L_x_33:
[----:B------:R-:W-:Y:S05]  /*2470*/  BSYNC B0 ;  /* 0x0000000000007941 */ /* 0x000fea0003800000 */
.L_x_32:
[----:B-----5:R-:W-:Y:S01]  /*2480*/  IMAD.U32 R15, R20, 0x10000, RZ ;  /* 0x00010000140f7824 */ /* 0x020fe200078e00ff */
[----:B------:R-:W-:Y:S01]  /*2490*/  ISETP.GT.AND P2, PT, R10, 0x9, PT ;  /* 0x000000090a00780c */ /* 0x000fe20003f44270 */
[----:B------:R-:W-:Y:S02]  /*24a0*/  BSSY B0, `(.L_x_34) ;  /* 0x0000009000007945 */ /* 0x000fe40003800000 */
[----:B------:R-:W-:Y:S01]  /*24b0*/  FMUL R15, R15, R14 ;  /* 0x0000000e0f0f7220 */ /* 0x000fe20000400000 */
[----:B------:R-:W-:Y:S02]  /*24c0*/  ISETP.GT.AND P1, PT, R0, RZ, P2 ;  /* 0x000000ff0000720c */ /* 0x000fe40001724270 */
[----:B0-----:R-:W-:Y:S01]  /*24d0*/  P2R R16, PR, RZ, 0x4 ;  /* 0x00000004ff107803 */ /* 0x001fe20000000000 */
[----:B------:R-:W-:-:S05]  /*24e0*/  FFMA R15, R124, R11, R15 ;  /* 0x0000000b7c0f7223 */ /* 0x000fca000000000f */
[----:B------:R-:W-:-:S05]  /*24f0*/  F2FP.BF16.F32.PACK_AB R15, RZ, R15 ;  /* 0x0000000fff0f723e */ /* 0x000fca00000010ff */
[----:B------:R0:W-:Y:S01]  /*2500*/  @P0 STG.E.U16 desc[UR12][R2.64+0x10], R15 ;  /* 0x0000100f02000986 */ /* 0x0001e2000c10150c */
[----:B------:R-:W-:Y:S05]  /*2510*/  @!P1 BRA `(.L_x_35) ;  /* 0x0000000000049947 */ /* 0x000fea0003800000 */
[----:B------:R4:W5:Y:S02]  /*2520*/  LDG.E.LTC128B.U16 R20, desc[UR12][R4.64+0x12] ;  /* 0x0000120c04147981 */ /* 0x000964000c1e1520 */
.L_x_35:
[----:B------:R-:W-:Y:S05]  /*2530*/  BSYNC B0 ;  /* 0x0000000000007941 */ /* 0x000fea0003800000 */
.L_x_34:
[----:B0----5:R-:W-:Y:S01]  /*2540*/  IMAD.U32 R15, R20, 0x10000, RZ ;  /* 0x00010000140f7824 */ /* 0x021fe200078e00ff */
[----:B------:R-:W-:Y:S01]  /*2550*/  ISETP.GT.AND P0, PT, R0, 0x8, P3 ;  /* 0x000000080000780c */ /* 0x000fe20001f04270 */
[----:B------:R-:W-:Y:S02]  /*2560*/  BSSY B0, `(.L_x_36) ;  /* 0x0000007000007945 */ /* 0x000fe40003800000 */
[----:B------:R-:W-:-:S04]  /*2570*/  FMUL R16, R15, R14 ;  /* 0x0000000e0f107220 */ /* 0x000fc80000400000 */
[----:B------:R-:W-:-:S05]  /*2580*/  FFMA R16, R125, R11, R16 ;  /* 0x0000000b7d107223 */ /* 0x000fca0000000010 */
[----:B------:R-:W-:-:S05]  /*2590*/  F2FP.BF16.F32.PACK_AB R16, RZ, R16 ;  /* 0x00000010ff10723e */ /* 0x000fca00000010ff */
[----:B------:R0:W-:Y:S01]  /*25a0*/  @P1 STG.E.U16 desc[UR12][R2.64+0x12], R16 ;  /* 0x0000121002001986 */ /* 0x0001e2000c10150c */
[----:B------:R-:W-:Y:S05]  /*25b0*/  @!P0 BRA `(.L_x_37) ;  /* 0x0000000000048947 */ /* 0x000fea0003800000 */
[----:B------:R0:W5:Y:S02]  /*25c0*/  LDG.E.LTC128B.U16 R20, desc[UR12][R8.64+0x10] ;  /* 0x0000100c08147981 */ /* 0x000164000c1e1520 */
.L_x_37:
[----:B------:R-:W-:Y:S05]  /*25d0*/  BSYNC B0 ;  /* 0x0000000000007941 */ /* 0x000fea0003800000 */
.L_x_36:
[----:B-----5:R-:W-:Y:S01]  /*25e0*/  IMAD.U32 R15, R20, 0x10000, RZ ;  /* 0x00010000140f7824 */ /* 0x020fe200078e00ff */
        /* <DEDUP_REMOVED lines=8> */
.L_x_39:
[----:B------:R-:W-:Y:S05]  /*2670*/  BSYNC B0 ;  /* 0x0000000000007941 */ /* 0x000fea0003800000 */
.L_x_38:
[----:B0----5:R-:W-:Y:S01]  /*2680*/  IMAD.U32 R15, R20, 0x10000, RZ ;  /* 0x00010000140f7824 */ /* 0x021fe200078e00ff */
[----:B------:R-:W-:Y:S01]  /*2690*/  ISETP.GT.AND P2, PT, R10, 0x10, PT ;  /* 0x000000100a00780c */ /* 0x000fe20003f44270 */
[----:B------:R-:W-:Y:S02]  /*26a0*/  BSSY B0, `(.L_x_40) ;  /* 0x0000009000007945 */ /* 0x000fe40003800000 */
[----:B------:R-:W-:Y:S01]  /*26b0*/  FMUL R16, R15, R14 ;  /* 0x0000000e0f107220 */ /* 0x000fe20000400000 */
[----:B------:R-:W-:Y:S02]  /*26c0*/  ISETP.GT.AND P0, PT, R0, RZ, P2 ;  /* 0x000000ff0000720c */ /* 0x000fe40001704270 */
[----:B------:R-:W-:Y:S01]  /*26d0*/  P2R R15, PR, RZ, 0x4 ;  /* 0x00000004ff0f7803 */ /* 0x000fe20000000000 */
[----:B------:R-:W-:-:S05]  /*26e0*/  FFMA R16, R127, R11, R16 ;  /* 0x0000000b7f107223 */ /* 0x000fca0000000010 */
[----:B------:R-:W-:-:S05]  /*26f0*/  F2FP.BF16.F32.PACK_AB R16, RZ, R16 ;  /* 0x00000010ff10723e */ /* 0x000fca00000010ff */
[----:B------:R0:W-:Y:S01]  /*2700*/  @P1 STG.E.U16 desc[UR12][R6.64+0x12], R16 ;  /* 0x0000121006001986 */ /* 0x0001e2000c10150c */
[----:B------:R-:W-:Y:S05]  /*2710*/  @!P0 BRA `(.L_x_41) ;  /* 0x0000000000048947 */ /* 0x000fea0003800000 */
[----:B------:R0:W5:Y:S02]  /*2720*/  LDG.E.LTC128B.U16 R20, desc[UR12][R4.64+0x20] ;  /* 0x0000200c04147981 */ /* 0x000164000c1e1520 */
.L_x_41:
[----:B------:R-:W-:Y:S05]  /*2730*/  BSYNC B0 ;  /* 0x0000000000007941 */ /* 0x000fea0003800000 */
.L_x_40:
[----:B-----5:R-:W-:Y:S01]  /*2740*/  IMAD.U32 R15, R20, 0x10000, RZ ;  /* 0x00010000140f7824 */ /* 0x020fe200078e00ff */
[----:B------:R-:W-:Y:S01]  /*2750*/  ISETP.GT.AND P1, PT, R10, 0x11, PT ;  /* 0x000000110a00780c */ /* 0x000fe20003f24270 */
[----:B------:R-:W-:Y:S02]  /*2760*/  BSSY B0, `(.L_x_42) ;  /* 0x0000009000007945 */ /* 0x000fe40003800000 */
[----:B------:R-:W-:-:S04]  /*2770*/  FMUL R15, R15, R14 ;  /* 0x0000000e0f0f7220 */ /* 0x000fc80000400000 */
[----:B------:R-:W-:-:S05]  /*2780*/  FFMA R15, R128, R11, R15 ;  /* 0x0000000b800f7223 */ /* 0x000fca000000000f */
[----:B------:R-:W-:-:S05]  /*2790*/  F2FP.BF16.F32.PACK_AB R15, RZ, R15 ;  /* 0x0000000fff0f723e */ /* 0x000fca00000010ff */
[----:B------:R1:W-:Y:S01]  /*27a0*/  @P0 STG.E.U16 desc[UR12][R2.64+0x20], R15 ;  /* 0x0000200f02000986 */ /* 0x0003e2000c10150c */
[----:B------:R-:W-:Y:S02]  /*27b0*/  ISETP.GT.AND P0, PT, R0, RZ, P1 ;  /* 0x000000ff0000720c */ /* 0x000fe40000f04270 */
[----:B-1----:R-:W-:-:S11]  /*27c0*/  P2R R15, PR, RZ, 0x2 ;  /* 0x00000002ff0f7803 */ /* 0x002fd60000000000 */
[----:B------:R-:W-:Y:S05]  /*27d0*/  @!P0 BRA `(.L_x_43) ;  /* 0x0000000000048947 */ /* 0x000fea0003800000 */
[----:B------:R1:W5:Y:S02]  /*27e0*/  LDG.E.LTC128B.U16 R20, desc[UR12][R4.64+0x22] ;  /* 0x0000220c04147981 */ /* 0x000364000c1e1520 */
.L_x_43:
[----:B------:R-:W-:Y:S05]  /*27f0*/  BSYNC B0 ;  /* 0x0000000000007941 */ /* 0x000fea0003800000 */
.L_x_42:
[----:B-----5:R-:W-:Y:S01]  /*2800*/  IMAD.U32 R15, R20, 0x10000, RZ ;  /* 0x00010000140f7824 */ /* 0x020fe200078e00ff */
[----:B------:R-:W-:Y:S03]  /*2810*/  BSSY B0, `(.L_x_44) ;  /* 0x0000008000007945 */ /* 0x000fe60003800000 */
[----:B0-----:R-:W-:-:S04]  /*2820*/  FMUL R16, R15, R14 ;  /* 0x0000000e0f107220 */ /* 0x001fc80000400000 */
[----:B------:R-:W-:-:S05]  /*2830*/  FFMA R16, R129, R11, R16 ;  /* 0x0000000b81107223 */ /* 0x000fca0000000010 */
[----:B------:R-:W-:-:S05]  /*2840*/  F2FP.BF16.F32.PACK_AB R16, RZ, R16 ;  /* 0x00000010ff10723e */ /* 0x000fca00000010ff */
[----:B------:R0:W-:Y:S01]  /*2850*/  @P0 STG.E.U16 desc[UR12][R2.64+0x22], R16 ;  /* 0x0000221002000986 */ /* 0x0001e2000c10150c */
[----:B------:R-:W-:-:S13]  /*2860*/  ISETP.GT.AND P0, PT, R0, 0x8, P2 ;  /* 0x000000080000780c */ /* 0x000fda0001704270 */
[----:B0-----:R-:W-:Y:S05]  /*2870*/  @!P0 BRA `(.L_x_45) ;  /* 0x0000000000048947 */ /* 0x001fea0003800000 */
[----:B------:R0:W5:Y:S02]  /*2880*/  LDG.E.LTC128B.U16 R20, desc[UR12][R8.64+0x20] ;  /* 0x0000200c08147981 */ /* 0x000164000c1e1520 */
.L_x_45:
[----:B------:R-:W-:Y:S05]  /*2890*/  BSYNC B0 ;  /* 0x0000000000007941 */ /* 0x000fea0003800000 */
.L_x_44:
[----:B-----5:R-:W-:Y:S01]  /*28a0*/  IMAD.U32 R15, R20, 0x10000, RZ ;  /* 0x00010000140f7824 */ /* 0x020fe200078e00ff */
[----:B------:R-:W-:Y:S03]  /*28b0*/  BSSY B0, `(.L_x_46) ;  /* 0x0000008000007945 */ /* 0x000fe60003800000 */
[----:B------:R-:W-:-:S04]  /*28c0*/  FMUL R15, R15, R14 ;  /* 0x0000000e0f0f7220 */ /* 0x000fc80000400000 */
[----:B------:R-:W-:-:S05]  /*28d0*/  FFMA R15, R130, R11, R15 ;  /* 0x0000000b820f7223 */ /* 0x000fca000000000f */
[----:B------:R-:W-:-:S05]  /*28e0*/  F2FP.BF16.F32.PACK_AB R15, RZ, R15 ;  /* 0x0000000fff0f723e */ /* 0x000fca00000010ff */
[----:B------:R0:W-:Y:S01]  /*28f0*/  @P0 STG.E.U16 desc[UR12][R6.64+0x20], R15 ;  /* 0x0000200f06000986 */ /* 0x0001e2000c10150c */
[----:B------:R-:W-:-:S13]  /*2900*/  ISETP.GT.AND P0, PT, R0, 0x8, P1 ;  /* 0x000000080000780c */ /* 0x000fda0000f04270 */
[----:B0-----:R-:W-:Y:S05]  /*2910*/  @!P0 BRA `(.L_x_47) ;  /* 0x0000000000048947 */ /* 0x001fea0003800000 */
[----:B------:R0:W5:Y:S02]  /*2920*/  LDG.E.LTC128B.U16 R20, desc[UR12][R8.64+0x22] ;  /* 0x0000220c08147981 */ /* 0x000164000c1e1520 */
.L_x_47:
[----:B------:R-:W-:Y:S05]  /*2930*/  BSYNC B0 ;  /* 0x0000000000007941 */ /* 0x000fea0003800000 */
.L_x_46:
[----:B-----5:R-:W-:Y:S01]  /*2940*/  IMAD.U32 R15, R20, 0x10000, RZ ;  /* 0x00010000140f7824 */ /* 0x020fe200078e00ff */
[C---:B------:R-:W-:Y:S01]  /*2950*/  SHF.L.U64.HI R21, R12.reuse, 0x7, R13 ;  /* 0x000000070c157819 */ /* 0x040fe2000001020d */
[----:B------:R-:W-:Y:S01]  /*2960*/  IMAD.SHL.U32 R17, R12, 0x80, RZ ;  /* 0x000000800c117824 */ /* 0x000fe200078e00ff */
[----:B------:R-:W-:Y:S01]  /*2970*/  ISETP.GT.AND P2, PT, R10, 0x18, PT ;  /* 0x000000180a00780c */ /* 0x000fe20003f44270 */
[----:B------:R-:W-:Y:S01]  /*2980*/  FMUL R16, R15, R14 ;  /* 0x0000000e0f107220 */ /* 0x000fe20000400000 */
[----:B------:R-:W-:Y:S02]  /*2990*/  BSSY B0, `(.L_x_48) ;  /* 0x000000d000007945 */ /* 0x000fe40003800000 */
[----:B------:R-:W-:Y:S01]  /*29a0*/  LOP3.LUT R15, R17, 0x2, RZ, 0xfc, !PT ;  /* 0x00000002110f7812 */ /* 0x000fe200078efcff */
[----:B------:R-:W-:-:S05]  /*29b0*/  FFMA R16, R131, R11, R16 ;  /* 0x0000000b83107223 */ /* 0x000fca0000000010 */
[----:B------:R-:W-:-:S05]  /*29c0*/  F2FP.BF16.F32.PACK_AB R16, RZ, R16 ;  /* 0x00000010ff10723e */ /* 0x000fca00000010ff */
[----:B------:R1:W-:Y:S01]  /*29d0*/  @P0 STG.E.U16 desc[UR12][R6.64+0x22], R16 ;  /* 0x0000221006000986 */ /* 0x0003e2000c10150c */
[----:B------:R-:W-:-:S05]  /*29e0*/  IADD3 R124, P0, R15, R2, RZ ;  /* 0x000000020f7c7210 */ /* 0x000fca0007f1e0ff */
[----:B------:R-:W-:Y:S01]  /*29f0*/  IMAD.X R125, R21, 0x1, R3, P0 ;  /* 0x00000001157d7824 */ /* 0x000fe200000e0603 */
[----:B------:R-:W-:-:S05]  /*2a00*/  IADD3 R12, P0, R17, R2, RZ ;  /* 0x00000002110c7210 */ /* 0x000fca0007f1e0ff */
[----:B------:R-:W-:Y:S01]  /*2a10*/  IMAD.X R13, R21, 0x1, R3, P0 ;  /* 0x00000001150d7824 */ /* 0x000fe200000e0603 */
[----:B------:R-:W-:Y:S02]  /*2a20*/  ISETP.GT.AND P0, PT, R0, RZ, P2 ;  /* 0x000000ff0000720c */ /* 0x000fe40001704270 */
[----:B-1----:R-:W-:-:S11]  /*2a30*/  P2R R16, PR, RZ, 0x4 ;  /* 0x00000004ff107803 */ /* 0x002fd60000000000 */
[----:B------:R-:W-:Y:S05]  /*2a40*/  @!P0 BRA `(.L_x_49) ;  /* 0x0000000000048947 */ /* 0x000fea0003800000 */
[----:B------:R1:W5:Y:S02]  /*2a50*/  LDG.E.LTC128B.U16 R20, desc[UR12][R4.64+0x30] ;  /* 0x0000300c04147981 */ /* 0x000364000c1e1520 */
.L_x_49:
[----:B------:R-:W-:Y:S05]  /*2a60*/  BSYNC B0 ;  /* 0x0000000000007941 */ /* 0x000fea0003800000 */
.L_x_48:
[----:B-----5:R-:W-:Y:S01]  /*2a70*/  IMAD.U32 R19, R20, 0x10000, RZ ;  /* 0x0001000014137824 */ /* 0x020fe200078e00ff */
[----:B------:R-:W-:Y:S01]  /*2a80*/  ISETP.GT.AND P1, PT, R10, 0x19, PT ;  /* 0x000000190a00780c */ /* 0x000fe20003f24270 */
[----:B------:R-:W-:Y:S02]  /*2a90*/  BSSY B0, `(.L_x_50) ;  /* 0x0000009000007945 */ /* 0x000fe40003800000 */
[----:B------:R-:W-:Y:S01]  /*2aa0*/  FMUL R19, R19, R14 ;  /* 0x0000000e13137220 */ /* 0x000fe20000400000 */
[----:B------:R-:W-:-:S03]  /*2ab0*/  P2R R16, PR, RZ, 0x2 ;  /* 0x00000002ff107803 */ /* 0x000fc60000000000 */
[----:B------:R-:W-:-:S05]  /*2ac0*/  FFMA R19, R132, R11, R19 ;  /* 0x0000000b84137223 */ /* 0x000fca0000000013 */
[----:B------:R-:W-:-:S05]  /*2ad0*/  F2FP.BF16.F32.PACK_AB R19, RZ, R19 ;  /* 0x00000013ff13723e */ /* 0x000fca00000010ff */
[----:B------:R0:W-:Y:S01]  /*2ae0*/  @P0 STG.E.U16 desc[UR12][R2.64+0x30], R19 ;  /* 0x0000301302000986 */ /* 0x0001e2000c10150c */
[----:B------:R-:W-:-:S13]  /*2af0*/  ISETP.GT.AND P0, PT, R0, RZ, P1 ;  /* 0x000000ff0000720c */ /* 0x000fda0000f04270 */
[----:B0-----:R-:W-:Y:S05]  /*2b00*/  @!P0 BRA `(.L_x_51) ;  /* 0x0000000000048947 */ /* 0x001fea0003800000 */
[----:B------:R0:W5:Y:S02]  /*2b10*/  LDG.E.LTC128B.U16 R20, desc[UR12][R4.64+0x32] ;  /* 0x0000320c04147981 */ /* 0x000164000c1e1520 */
.L_x_51:
[----:B------:R-:W-:Y:S05]  /*2b20*/  BSYNC B0 ;  /* 0x0000000000007941 */ /* 0x000fea0003800000 */
.L_x_50:
        /* <DEDUP_REMOVED lines=9> */
.L_x_53:
[----:B------:R-:W-:Y:S05]  /*2bc0*/  BSYNC B0 ;  /* 0x0000000000007941 */ /* 0x000fea0003800000 */
.L_x_52:
        /* <DEDUP_REMOVED lines=9> */
.L_x_55:
[----:B------:R-:W-:Y:S05]  /*2c60*/  BSYNC B0 ;  /* 0x0000000000007941 */ /* 0x000fea0003800000 */
.L_x_54:
        /* <DEDUP_REMOVED lines=11> */
.L_x_57:
[----:B------:R-:W-:Y:S05]  /*2d20*/  BSYNC B0 ;  /* 0x0000000000007941 */ /* 0x000fea0003800000 */
.L_x_56:
        /* <DEDUP_REMOVED lines=11> */
.L_x_59:
[----:B------:R-:W-:Y:S05]  /*2de0*/  BSYNC B0 ;  /* 0x0000000000007941 */ /* 0x000fea0003800000 */
.L_x_58:
        /* <DEDUP_REMOVED lines=9> */
.L_x_61:
[----:B------:R-:W-:Y:S05]  /*2e80*/  BSYNC B0 ;  /* 0x0000000000007941 */ /* 0x000fea0003800000 */
.L_x_60:
        /* <DEDUP_REMOVED lines=9> */
.L_x_63:
[----:B------:R-:W-:Y:S05]  /*2f20*/  BSYNC B0 ;  /* 0x0000000000007941 */ /* 0x000fea0003800000 */
.L_x_62:
        /* <DEDUP_REMOVED lines=11> */
.L_x_65:
[----:B------:R-:W-:Y:S05]  /*2fe0*/  BSYNC B0 ;  /* 0x0000000000007941 */ /* 0x000fea0003800000 */
.L_x_64:
[----:B-----5:R-:W-:Y:S01]  /*2ff0*/  IMAD.U32 R19, R20, 0x10000, RZ ;  /* 0x0001000014137824 */ /* 0x020fe200078e00ff */
[----:B------:R-:W-:Y:S01]  /*3000*/  ISETP.GT.AND P4, PT, R10, 0x29, PT ;  /* 0x000000290a00780c */ /* 0x000fe20003f84270 */
[----:B------:R-:W-:Y:S02]  /*3010*/  BSSY B0, `(.L_x_66) ;  /* 0x0000008000007945 */ /* 0x000fe40003800000 */
[----:B------:R-:W-:-:S04]  /*3020*/  FMUL R19, R19, R14 ;  /* 0x0000000e13137220 */ /* 0x000fc80000400000 */
[----:B------:R-:W-:-:S05]  /*3030*/  FFMA R19, R140, R11, R19 ;  /* 0x0000000b8c137223 */ /* 0x000fca0000000013 */
[----:B------:R-:W-:-:S05]  /*3040*/  F2FP.BF16.F32.PACK_AB R19, RZ, R19 ;  /* 0x00000013ff13723e */ /* 0x000fca00000010ff */
[----:B------:R0:W-:Y:S01]  /*3050*/  @P0 STG.E.U16 desc[UR12][R2.64+0x50], R19 ;  /* 0x0000501302000986 */ /* 0x0001e2000c10150c */
[----:B------:R-:W-:-:S13]  /*3060*/  ISETP.GT.AND P0, PT, R0, RZ, P4 ;  /* 0x000000ff0000720c */ /* 0x000fda0002704270 */
[----:B0-----:R-:W-:Y:S05]  /*3070*/  @!P0 BRA `(.L_x_67) ;  /* 0x0000000000048947 */ /* 0x001fea0003800000 */
[----:B------:R0:W5:Y:S02]  /*3080*/  LDG.E.LTC128B.U16 R20, desc[UR12][R4.64+0x52] ;  /* 0x0000520c04147981 */ /* 0x000164000c1e1520 */
.L_x_67:
[----:B------:R-:W-:Y:S05]  /*3090*/  BSYNC B0 ;  /* 0x0000000000007941 */ /* 0x000fea0003800000 */
.L_x_66:
        /* <DEDUP_REMOVED lines=9> */
.L_x_69:
[----:B------:R-:W-:Y:S05]  /*3130*/  BSYNC B0 ;  /* 0x0000000000007941 */ /* 0x000fea0003800000 */
.L_x_68:
        /* <DEDUP_REMOVED lines=9> */
.L_x_71:
[----:B------:R-:W-:Y:S05]  /*31d0*/  BSYNC B0 ;  /* 0x0000000000007941 */ /* 0x000fea0003800000 */
.L_x_70:
        /* <DEDUP_REMOVED lines=10> */
.L_x_73:
[----:B------:R-:W-:Y:S05]  /*3280*/  BSYNC B0 ;  /* 0x0000000000007941 */ /* 0x000fea0003800000 */
.L_x_72:
        /* <DEDUP_REMOVED lines=10> */
.L_x_75:
[----:B------:R-:W-:Y:S05]  /*3330*/  BSYNC B0 ;  /* 0x0000000000007941 */ /* 0x000fea0003800000 */
.L_x_74:
        /* <DEDUP_REMOVED lines=9> */
.L_x_77:
[----:B------:R-:W-:Y:S05]  /*33d0*/  BSYNC B0 ;  /* 0x0000000000007941 */ /* 0x000fea0003800000 */
.L_x_76:
        /* <DEDUP_REMOVED lines=9> */
.L_x_79:
[----:B------:R-:W-:Y:S05]  /*3470*/  BSYNC B0 ;  /* 0x0000000000007941 */ /* 0x000fea0003800000 */
.L_x_78:
        /* <DEDUP_REMOVED lines=10> */
.L_x_81:
[----:B------:R-:W-:Y:S05]  /*3520*/  BSYNC B0 ;  /* 0x0000000000007941 */ /* 0x000fea0003800000 */
.L_x_80:
[----:B-----5:R-:W-:Y:S01]  /*3530*/  IMAD.U32 R19, R20, 0x10000, RZ ;  /* 0x0001000014137824 */ /* 0x020fe200078e00ff */
[----:B------:R-:W-:Y:S03]  /*3540*/  BSSY B0, `(.L_x_82) ;  /* 0x0000009000007945 */ /* 0x000fe60003800000 */
[----:B------:R-:W-:-:S04]  /*3550*/  FMUL R19, R19, R14 ;  /* 0x0000000e13137220 */ /* 0x000fc80000400000 */
[----:B------:R-:W-:-:S05]  /*3560*/  FFMA R19, R148, R11, R19 ;  /* 0x0000000b94137223 */ /* 0x000fca0000000013 */
[----:B------:R-:W-:-:S05]  /*3570*/  F2FP.BF16.F32.PACK_AB R19, RZ, R19 ;  /* 0x00000013ff13723e */ /* 0x000fca00000010ff */
[----:B------:R0:W-:Y:S01]  /*3580*/  @P0 STG.E.U16 desc[UR12][R2.64+0x70], R19 ;  /* 0x0000701302000986 */ /* 0x0001e2000c10150c */
[----:B------:R-:W-:-:S04]  /*3590*/  ISETP.GT.AND P0, PT, R10, 0x39, PT ;  /* 0x000000390a00780c */ /* 0x000fc80003f04270 */
[----:B------:R-:W-:-:S13]  /*35a0*/  ISETP.GT.AND P5, PT, R0, RZ, P0 ;  /* 0x000000ff0000720c */ /* 0x000fda00007a4270 */
[----:B0-----:R-:W-:Y:S05]  /*35b0*/  @!P5 BRA `(.L_x_83) ;  /* 0x000000000004d947 */ /* 0x001fea0003800000 */
[----:B------:R0:W5:Y:S02]  /*35c0*/  LDG.E.LTC128B.U16 R20, desc[UR12][R4.64+0x72] ;  /* 0x0000720c04147981 */ /* 0x000164000c1e1520 */
.L_x_83:
[----:B------:R-:W-:Y:S05]  /*35d0*/  BSYNC B0 ;  /* 0x0000000000007941 */ /* 0x000fea0003800000 */
.L_x_82:
        /* <DEDUP_REMOVED lines=9> */
.L_x_85:
[----:B------:R-:W-:Y:S05]  /*3670*/  BSYNC B0 ;  /* 0x0000000000007941 */ /* 0x000fea0003800000 */
.L_x_84:
        /* <DEDUP_REMOVED lines=9> */
.L_x_87:
[----:B------:R-:W-:Y:S05]  /*3710*/  BSYNC B0 ;  /* 0x0000000000007941 */ /* 0x000fea0003800000 */
.L_x_86:
[----:B-----5:R-:W-:Y:S01]  /*3720*/  IMAD.U32 R19, R20, 0x10000, RZ ;  /* 0x0001000014137824 */ /* 0x020fe200078e00ff */
[----:B------:R-:W-:Y:S01]  /*3730*/  LOP3.LUT R123, R17, 0x10, RZ, 0xfc, !PT ;  /* 0x00000010117b7812 */ /* 0x000fe200078efcff */
[----:B------:R-:W-:Y:S02]  /*3740*/  USHF.L.U32 UR22, UR4, 0x7, URZ ;  /* 0x0000000704167899 */ /* 0x000fe4000800063f */
[----:B------:R-:W-:Y:S01]  /*3750*/  FMUL R16, R19, R14 ;  /* 0x0000000e13107220 */ /* 0x000fe20000400000 */
[----:B------:R-:W-:-:S03]  /*3760*/  USHF.L.U64.HI UR4, UR4, 0x7, UR5 ;  /* 0x0000000704047899 */ /* 0x000fc60008010205 */
[----:B------:R-:W-:-:S05]  /*3770*/  FFMA R16, R151, R11, R16 ;  /* 0x0000000b97107223 */ /* 0x000fca0000000010 */
[----:B------:R-:W-:-:S05]  /*3780*/  F2FP.BF16.F32.PACK_AB R16, RZ, R16 ;  /* 0x00000010ff10723e */ /* 0x000fca00000010ff */
[----:B------:R1:W-:Y:S01]  /*3790*/  @P5 STG.E.U16 desc[UR12][R6.64+0x72], R16 ;  /* 0x0000721006005986 */ /* 0x0003e2000c10150c */
[----:B------:R-:W-:-:S05]  /*37a0*/  IADD3 R126, P5, R123, R2, RZ ;  /* 0x000000027b7e7210 */ /* 0x000fca0007fbe0ff */
[----:B------:R-:W-:Y:S01]  /*37b0*/  IMAD.X R127, R21, 0x1, R3, P5 ;  /* 0x00000001157f7824 */ /* 0x000fe200028e0603 */
[----:B------:R-:W-:-:S04]  /*37c0*/  IADD3 R18, P5, R4, UR22, RZ ;  /* 0x0000001604127c10 */ /* 0x000fc8000ffbe0ff */
[----:B------:R-:W-:Y:S02]  /*37d0*/  IADD3.X R19, R5, UR4, RZ, P5, !PT ;  /* 0x0000000405137c10 */ /* 0x000fe4000affe4ff */
[----:B------:R-:W-:-:S04]  /*37e0*/  ISETP.GT.AND P5, PT, R10, RZ, PT ;  /* 0x000000ff0a00720c */ /* 0x000fc80003fa4270 */
[----:B------:R-:W-:-:S13]  /*37f0*/  ISETP.GT.AND P5, PT, R0, 0x40, P5 ;  /* 0x000000400000780c */ /* 0x000fda0002fa4270 */
[----:B------:R-:W2:Y:S01]  /*3800*/  @P5 LDG.E.LTC128B.U16 R20, desc[UR12][R18.64] ;  /* 0x0000000c12145981 */ /* 0x000ea2000c1e1520 */
[----:B------:R-:W-:Y:S01]  /*3810*/  LOP3.LUT R121, R17, 0x12, RZ, 0xfc, !PT ;  /* 0x0000001211797812 */ /* 0x000fe200078efcff */
[----:B------:R-:W-:Y:S01]  /*3820*/  ULOP3.LUT UR21, UR22, 0x2, URZ, 0xfc, !UPT ;  /* 0x0000000216157892 */ /* 0x000fe2000f8efc3f */
[----:B--2---:R-:W-:-:S04]  /*3830*/  IMAD.U32 R23, R20, 0x10000, RZ ;  /* 0x0001000014177824 */ /* 0x004fc800078e00ff */
[----:B------:R-:W-:-:S04]  /*3840*/  FMUL R23, R23, R14 ;  /* 0x0000000e17177220 */ /* 0x000fc80000400000 */
[----:B------:R-:W-:-:S05]  /*3850*/  FFMA R23, R88, R11, R23 ;  /* 0x0000000b58177223 */ /* 0x000fca0000000017 */
[----:B------:R-:W-:-:S04]  /*3860*/  F2FP.BF16.F32.PACK_AB R23, RZ, R23 ;  /* 0x00000017ff17723e */ /* 0x000fc800000010ff */
[----:B------:R-:W-:-:S05]  /*3870*/  PRMT R22, R23, 0x7610, R22 ;  /* 0x0000761017167816 */ /* 0x000fca0000000016 */
[----:B------:R2:W-:Y:S01]  /*3880*/  @P5 STG.E.U16 desc[UR12][R12.64], R22 ;  /* 0x000000160c005986 */ /* 0x0005e2000c10150c */
[----:B------:R-:W-:-:S05]  /*3890*/  IADD3 R128, P5, R121, R2, RZ ;  /* 0x0000000279807210 */ /* 0x000fca0007fbe0ff */
[----:B------:R-:W-:Y:S01]  /*38a0*/  IMAD.X R129, R21, 0x1, R3, P5 ;  /* 0x0000000115817824 */ /* 0x000fe200028e0603 */
[----:B------:R-:W-:-:S04]  /*38b0*/  IADD3 R130, P5, R4, UR21, RZ ;  /* 0x0000001504827c10 */ /* 0x000fc8000ffbe0ff */
[----:B------:R-:W-:Y:S02]  /*38c0*/  IADD3.X R131, R5, UR4, RZ, P5, !PT ;  /* 0x0000000405837c10 */ /* 0x000fe4000affe4ff */
[----:B------:R-:W-:-:S13]  /*38d0*/  ISETP.GT.AND P5, PT, R0, 0x40, P6 ;  /* 0x000000400000780c */ /* 0x000fda00037a4270 */
[----:B------:R-:W3:Y:S01]  /*38e0*/  @P5 LDG.E.LTC128B.U16 R20, desc[UR12][R130.64] ;  /* 0x0000000c82145981 */ /* 0x000ee2000c1e1520 */
[----:B------:R-:W-:Y:S01]  /*38f0*/  BSSY B0, `(.L_x_88) ;  /* 0x000000e000007945 */ /* 0x000fe20003800000 */
[----:B---3--:R-:W-:-:S04]  /*3900*/  IMAD.U32 R23, R20, 0x10000, RZ ;  /* 0x0001000014177824 */ /* 0x008fc800078e00ff */
[----:B-1----:R-:W-:-:S04]  /*3910*/  FMUL R16, R23, R14 ;  /* 0x0000000e17107220 */ /* 0x002fc80000400000 */
[----:B------:R-:W-:-:S05]  /*3920*/  FFMA R16, R89, R11, R16 ;  /* 0x0000000b59107223 */ /* 0x000fca0000000010 */
[----:B------:R-:W-:-:S05]  /*3930*/  F2FP.BF16.F32.PACK_AB R16, RZ, R16 ;  /* 0x00000010ff10723e */ /* 0x000fca00000010ff */
[----:B------:R1:W-:Y:S01]  /*3940*/  @P5 STG.E.U16 desc[UR12][R124.64], R16 ;  /* 0x000000107c005986 */ /* 0x0003e2000c10150c */
[----:B------:R-:W-:-:S05]  /*3950*/  IADD3 R88, P5, R17, R6, RZ ;  /* 0x0000000611587210 */ /* 0x000fca0007fbe0ff */
[----:B------:R-:W-:Y:S01]  /*3960*/  IMAD.X R89, R21, 0x1, R7, P5 ;  /* 0x0000000115597824 */ /* 0x000fe200028e0607 */
[----:B--2---:R-:W-:-:S04]  /*3970*/  IADD3 R22, P5, R8, UR22, RZ ;  /* 0x0000001608167c10 */ /* 0x004fc8000ffbe0ff */
[----:B------:R-:W-:Y:S02]  /*3980*/  IADD3.X R23, R9, UR4, RZ, P5, !PT ;  /* 0x0000000409177c10 */ /* 0x000fe4000affe4ff */
[----:B------:R-:W-:-:S04]  /*3990*/  ISETP.GT.AND P5, PT, R10, RZ, PT ;  /* 0x000000ff0a00720c */ /* 0x000fc80003fa4270 */
[----:B------:R-:W-:-:S13]  /*39a0*/  ISETP.GT.AND P5, PT, R0, 0x48, P5 ;  /* 0x000000480000780c */ /* 0x000fda0002fa4270 */
[----:B-1----:R-:W-:Y:S05]  /*39b0*/  @!P5 BRA `(.L_x_89) ;  /* 0x000000000004d947 */ /* 0x002fea0003800000 */
[----:B------:R1:W5:Y:S02]  /*39c0*/  LDG.E.LTC128B.U16 R20, desc[UR12][R22.64] ;  /* 0x0000000c16147981 */ /* 0x000364000c1e1520 */
.L_x_89:
[----:B------:R-:W-:Y:S05]  /*39d0*/  BSYNC B0 ;  /* 0x0000000000007941 */ /* 0x000fea0003800000 */
.L_x_88:
[----:B-----5:R-:W-:Y:S01]  /*39e0*/  IMAD.U32 R125, R20, 0x10000, RZ ;  /* 0x00010000147d7824 */ /* 0x020fe200078e00ff */
[----:B------:R-:W-:Y:S03]  /*39f0*/  BSSY B0, `(.L_x_90) ;  /* 0x000000c000007945 */ /* 0x000fe60003800000 */
[----:B------:R-:W-:-:S04]  /*3a00*/  FMUL R125, R125, R14 ;  /* 0x0000000e7d7d7220 */ /* 0x000fc80000400000 */
[----:B------:R-:W-:-:S05]  /*3a10*/  FFMA R125, R90, R11, R125 ;  /* 0x0000000b5a7d7223 */ /* 0x000fca000000007d */
[----:B------:R-:W-:-:S05]  /*3a20*/  F2FP.BF16.F32.PACK_AB R125, RZ, R125 ;  /* 0x0000007dff7d723e */ /* 0x000fca00000010ff */
[----:B------:R2:W-:Y:S01]  /*3a30*/  @P5 STG.E.U16 desc[UR12][R88.64], R125 ;  /* 0x0000007d58005986 */ /* 0x0005e2000c10150c */
[----:B------:R-:W-:-:S05]  /*3a40*/  IADD3 R132, P5, R15, R6, RZ ;  /* 0x000000060f847210 */ /* 0x000fca0007fbe0ff */
[----:B------:R-:W-:Y:S01]  /*3a50*/  IMAD.X R133, R21, 0x1, R7, P5 ;  /* 0x0000000115857824 */ /* 0x000fe200028e0607 */
[----:B------:R-:W-:-:S13]  /*3a60*/  ISETP.GT.AND P5, PT, R0, 0x48, P6 ;  /* 0x000000480000780c */ /* 0x000fda00037a4270 */
[----:B--2---:R-:W-:Y:S05]  /*3a70*/  @!P5 BRA `(.L_x_91) ;  /* 0x00000000000cd947 */ /* 0x004fea0003800000 */
[----:B------:R-:W-:-:S04]  /*3a80*/  IADD3 R124, P6, R8, UR21, RZ ;  /* 0x00000015087c7c10 */ /* 0x000fc8000ffde0ff */
[----:B------:R-:W-:-:S05]  /*3a90*/  IADD3.X R125, R9, UR4, RZ, P6, !PT ;  /* 0x00000004097d7c10 */ /* 0x000fca000b7fe4ff */
[----:B------:R2:W5:Y:S04]  /*3aa0*/  LDG.E.LTC128B.U16 R20, desc[UR12][R124.64] ;  /* 0x0000000c7c147981 */ /* 0x000568000c1e1520 */
.L_x_91:
[----:B------:R-:W-:Y:S05]  /*3ab0*/  BSYNC B0 ;  /* 0x0000000000007941 */ /* 0x000fea0003800000 */
.L_x_90:
[----:B--2--5:R-:W-:Y:S01]  /*3ac0*/  IMAD.U32 R125, R20, 0x10000, RZ ;  /* 0x00010000147d7824 */ /* 0x024fe200078e00ff */
[----:B------:R-:W-:Y:S01]  /*3ad0*/  ULOP3.LUT UR20, UR22, 0x10, URZ, 0xfc, !UPT ;  /* 0x0000001016147892 */ /* 0x000fe2000f8efc3f */
[----:B------:R-:W-:Y:S02]  /*3ae0*/  ISETP.GT.AND P6, PT, R10, 0x8, PT ;  /* 0x000000080a00780c */ /* 0x000fe40003fc4270 */
[----:B------:R-:W-:-:S04]  /*3af0*/  FMUL R16, R125, R14 ;  /* 0x0000000e7d107220 */ /* 0x000fc80000400000 */
[----:B------:R-:W-:Y:S01]  /*3b00*/  FFMA R16, R91, R11, R16 ;  /* 0x0000000b5b107223 */ /* 0x000fe20000000010 */
[----:B------:R-:W-:-:S04]  /*3b10*/  LOP3.LUT R91, R17, 0x20, RZ, 0xfc, !PT ;  /* 0x00000020115b7812 */ /* 0x000fc800078efcff */
[----:B------:R-:W-:-:S05]  /*3b20*/  F2FP.BF16.F32.PACK_AB R16, RZ, R16 ;  /* 0x00000010ff10723e */ /* 0x000fca00000010ff */
[----:B------:R2:W-:Y:S01]  /*3b30*/  @P5 STG.E.U16 desc[UR12][R132.64], R16 ;  /* 0x0000001084005986 */ /* 0x0005e2000c10150c */
[----:B------:R-:W-:-:S05]  /*3b40*/  IADD3 R130, P5, R91, R2, RZ ;  /* 0x000000025b827210 */ /* 0x000fca0007fbe0ff */
[----:B------:R-:W-:Y:S01]  /*3b50*/  IMAD.X R131, R21, 0x1, R3, P5 ;  /* 0x0000000115837824 */ /* 0x000fe200028e0603 */
[----:B------:R-:W-:-:S04]  /*3b60*/  IADD3 R134, P5, R4, UR20, RZ ;  /* 0x0000001404867c10 */ /* 0x000fc8000ffbe0ff */
[----:B------:R-:W-:Y:S02]  /*3b70*/  IADD3.X R135, R5, UR4, RZ, P5, !PT ;  /* 0x0000000405877c10 */ /* 0x000fe4000affe4ff */
[----:B------:R-:W-:-:S13]  /*3b80*/  ISETP.GT.AND P5, PT, R0, 0x40, P6 ;  /* 0x000000400000780c */ /* 0x000fda00037a4270 */
[----:B------:R-:W3:Y:S01]  /*3b90*/  @P5 LDG.E.LTC128B.U16 R20, desc[UR12][R134.64] ;  /* 0x0000000c86145981 */ /* 0x000ee2000c1e1520 */
[----:B------:R-:W-:Y:S01]  /*3ba0*/  ULOP3.LUT UR19, UR22, 0x12, URZ, 0xfc, !UPT ;  /* 0x0000001216137892 */ /* 0x000fe2000f8efc3f */
[----:B---3--:R-:W-:-:S04]  /*3bb0*/  IMAD.U32 R125, R20, 0x10000, RZ ;  /* 0x00010000147d7824 */ /* 0x008fc800078e00ff */
[----:B------:R-:W-:-:S04]  /*3bc0*/  FMUL R125, R125, R14 ;  /* 0x0000000e7d7d7220 */ /* 0x000fc80000400000 */
[----:B------:R-:W-:-:S05]  /*3bd0*/  FFMA R125, R92, R11, R125 ;  /* 0x0000000b5c7d7223 */ /* 0x000fca000000007d */
[----:B------:R-:W-:-:S04]  /*3be0*/  F2FP.BF16.F32.PACK_AB R125, RZ, R125 ;  /* 0x0000007dff7d723e */ /* 0x000fc800000010ff */
[----:B------:R-:W-:Y:S02]  /*3bf0*/  PRMT R90, R125, 0x7610, R90 ;  /* 0x000076107d5a7816 */ /* 0x000fe4000000005a */
[----:B------:R-:W-:-:S03]  /*3c00*/  LOP3.LUT R125, R17, 0x22, RZ, 0xfc, !PT ;  /* 0x00000022117d7812 */ /* 0x000fc600078efcff */
[----:B------:R3:W-:Y:S01]  /*3c10*/  @P5 STG.E.U16 desc[UR12][R126.64], R90 ;  /* 0x0000005a7e005986 */ /* 0x0007e2000c10150c */
[----:B--2---:R-:W-:-:S05]  /*3c20*/  IADD3 R132, P5, R125, R2, RZ ;  /* 0x000000027d847210 */ /* 0x004fca0007fbe0ff */
[----:B------:R-:W-:Y:S01]  /*3c30*/  IMAD.X R133, R21, 0x1, R3, P5 ;  /* 0x0000000115857824 */ /* 0x000fe200028e0603 */
[----:B------:R-:W-:-:S04]  /*3c40*/  IADD3 R134, P5, R4, UR19, RZ ;  /* 0x0000001304867c10 */ /* 0x000fc8000ffbe0ff */
[----:B------:R-:W-:Y:S02]  /*3c50*/  IADD3.X R135, R5, UR4, RZ, P5, !PT ;  /* 0x0000000405877c10 */ /* 0x000fe4000affe4ff */
[----:B------:R-:W-:-:S04]  /*3c60*/  ISETP.GT.AND P5, PT, R10, 0x9, PT ;  /* 0x000000090a00780c */ /* 0x000fc80003fa4270 */
[----:B------:R-:W-:-:S13]  /*3c70*/  ISETP.GT.AND P5, PT, R0, 0x40, P5 ;  /* 0x000000400000780c */ /* 0x000fda0002fa4270 */
[----:B------:R-:W2:Y:S01]  /*3c80*/  @P5 LDG.E.LTC128B.U16 R20, desc[UR12][R134.64] ;  /* 0x0000000c86145981 */ /* 0x000ea2000c1e1520 */
[----:B------:R-:W-:Y:S01]  /*3c90*/  BSSY B0, `(.L_x_92) ;  /* 0x000000d000007945 */ /* 0x000fe20003800000 */
[----:B--2---:R-:W-:-:S04]  /*3ca0*/  IMAD.U32 R137, R20, 0x10000, RZ ;  /* 0x0001000014897824 */ /* 0x004fc800078e00ff */
[----:B------:R-:W-:-:S04]  /*3cb0*/  FMUL R16, R137, R14 ;  /* 0x0000000e89107220 */ /* 0x000fc80000400000 */
[----:B------:R-:W-:-:S05]  /*3cc0*/  FFMA R16, R93, R11, R16 ;  /* 0x0000000b5d107223 */ /* 0x000fca0000000010 */
[----:B------:R-:W-:-:S05]  /*3cd0*/  F2FP.BF16.F32.PACK_AB R16, RZ, R16 ;  /* 0x00000010ff10723e */ /* 0x000fca00000010ff */
[----:B------:R2:W-:Y:S01]  /*3ce0*/  @P5 STG.E.U16 desc[UR12][R128.64], R16 ;  /* 0x0000001080005986 */ /* 0x0005e2000c10150c */
[----:B---3--:R-:W-:-:S05]  /*3cf0*/  IADD3 R126, P5, R123, R6, RZ ;  /* 0x000000067b7e7210 */ /* 0x008fca0007fbe0ff */
[----:B------:R-:W-:Y:S01]  /*3d00*/  IMAD.X R127, R21, 0x1, R7, P5 ;  /* 0x00000001157f7824 */ /* 0x000fe200028e0607 */
[----:B------:R-:W-:-:S13]  /*3d10*/  ISETP.GT.AND P5, PT, R0, 0x48, P6 ;  /* 0x000000480000780c */ /* 0x000fda00037a4270 */
[----:B--2---:R-:W-:Y:S05]  /*3d20*/  @!P5 BRA `(.L_x_93) ;  /* 0x00000000000cd947 */ /* 0x004fea0003800000 */
[----:B------:R-:W-:-:S04]  /*3d30*/  IADD3 R92, P6, R8, UR20, RZ ;  /* 0x00000014085c7c10 */ /* 0x000fc8000ffde0ff */
[----:B------:R-:W-:-:S05]  /*3d40*/  IADD3.X R93, R9, UR4, RZ, P6, !PT ;  /* 0x00000004095d7c10 */ /* 0x000fca000b7fe4ff */
[----:B------:R2:W5:Y:S04]  /*3d50*/  LDG.E.LTC128B.U16 R20, desc[UR12][R92.64] ;  /* 0x0000000c5c147981 */ /* 0x000568000c1e1520 */
.L_x_93:
[----:B------:R-:W-:Y:S05]  /*3d60*/  BSYNC B0 ;  /* 0x0000000000007941 */ /* 0x000fea0003800000 */
.L_x_92:
[----:B--2--5:R-:W-:Y:S01]  /*3d70*/  IMAD.U32 R93, R20, 0x10000, RZ ;  /* 0x00010000145d7824 */ /* 0x024fe200078e00ff */
[----:B------:R-:W-:Y:S01]  /*3d80*/  ISETP.GT.AND P6, PT, R10, 0x9, PT ;  /* 0x000000090a00780c */ /* 0x000fe20003fc4270 */
[----:B------:R-:W-:Y:S02]  /*3d90*/  BSSY B0, `(.L_x_94) ;  /* 0x000000c000007945 */ /* 0x000fe40003800000 */
        /* <DEDUP_REMOVED lines=11> */
.L_x_95:
[----:B------:R-:W-:Y:S05]  /*3e50*/  BSYNC B0 ;  /* 0x0000000000007941 */ /* 0x000fea0003800000 */
.L_x_94:
[----:B--2--5:R-:W-:Y:S01]  /*3e60*/  IMAD.U32 R93, R20, 0x10000, RZ ;  /* 0x00010000145d7824 */ /* 0x024fe200078e00ff */
[----:B------:R-:W-:Y:S01]  /*3e70*/  ULOP3.LUT UR18, UR22, 0x20, URZ, 0xfc, !UPT ;  /* 0x0000002016127892 */ /* 0x000fe2000f8efc3f */
[----:B------:R-:W-:Y:S02]  /*3e80*/  ISETP.GT.AND P6, PT, R10, 0x10, PT ;  /* 0x000000100a00780c */ /* 0x000fe40003fc4270 */
[----:B------:R-:W-:Y:S01]  /*3e90*/  FMUL R16, R93, R14 ;  /* 0x0000000e5d107220 */ /* 0x000fe20000400000 */
[----:B------:R-:W-:-:S03]  /*3ea0*/  LOP3.LUT R93, R17, 0x30, RZ, 0xfc, !PT ;  /* 0x00000030115d7812 */ /* 0x000fc600078efcff */
[----:B------:R-:W-:-:S05]  /*3eb0*/  FFMA R16, R95, R11, R16 ;  /* 0x0000000b5f107223 */ /* 0x000fca0000000010 */
        /* <DEDUP_REMOVED lines=36> */
.L_x_97:
[----:B------:R-:W-:Y:S05]  /*4100*/  BSYNC B0 ;  /* 0x0000000000007941 */ /* 0x000fea0003800000 */
.L_x_96:
        /* <DEDUP_REMOVED lines=14> */
.L_x_99:
[----:B------:R-:W-:Y:S05]  /*41f0*/  BSYNC B0 ;  /* 0x0000000000007941 */ /* 0x000fea0003800000 */
.L_x_98:
        /* <DEDUP_REMOVED lines=42> */
.L_x_101:
[----:B------:R-:W-:Y:S05]  /*44a0*/  BSYNC B0 ;  /* 0x0000000000007941 */ /* 0x000fea0003800000 */
.L_x_100:
        /* <DEDUP_REMOVED lines=14> */
.L_x_103:
[----:B------:R-:W-:Y:S05]  /*4590*/  BSYNC B0 ;  /* 0x0000000000007941 */ /* 0x000fea0003800000 */
.L_x_102:
        /* <DEDUP_REMOVED lines=42> */
.L_x_105:
[----:B------:R-:W-:Y:S05]  /*4840*/  BSYNC B0 ;  /* 0x0000000000007941 */ /* 0x000fea0003800000 */
.L_x_104:
        /* <DEDUP_REMOVED lines=14> */
.L_x_107:
[----:B------:R-:W-:Y:S05]  /*4930*/  BSYNC B0 ;  /* 0x0000000000007941 */ /* 0x000fea0003800000 */
.L_x_106:
        /* <DEDUP_REMOVED lines=41> */
.L_x_109:
[----:B------:R-:W-:Y:S05]  /*4bd0*/  BSYNC B0 ;  /* 0x0000000000007941 */ /* 0x000fea0003800000 */
.L_x_108:
[----:B--2--5:R-:W-:Y:S01]  /*4be0*/  IMAD.U32 R109, R20, 0x10000, RZ ;  /* 0x00010000146d7824 */ /* 0x024fe200078e00ff */
        /* <DEDUP_REMOVED lines=12> */
.L_x_111:
[----:B------:R-:W-:Y:S05]  /*4cb0*/  BSYNC B0 ;  /* 0x0000000000007941 */ /* 0x000fea0003800000 */
.L_x_110:
[----:B--2--5:R-:W-:Y:S01]  /*4cc0*/  IMAD.U32 R109, R20, 0x10000, RZ ;  /* 0x00010000146d7824 */ /* 0x024fe200078e00ff */
[----:B------:R-:W-:-:S03]  /*4cd0*/  ULOP3.LUT UR8, UR22, 0x60, URZ, 0xfc, !UPT ;  /* 0x0000006016087892 */ /* 0x000fc6000f8efc3f */
        /* <DEDUP_REMOVED lines=31> */
[----:B------:R-:W-:-:S05]  /*4ed0*/  IADD3 R112, P5, R105, R6, RZ ;  /* 0x0000000669707210 */ /* 0x000fca0007fbe0ff */
[----:B------:R-:W-:Y:S01]  /*4ee0*/  IMAD.X R113, R21, 0x1, R7, P5 ;  /* 0x0000000115717824 */ /* 0x000fe200028e0607 */
[----:B------:R-:W-:-:S13]  /*4ef0*/  ISETP.GT.AND P5, PT, R0, 0x48, P3 ;  /* 0x000000480000780c */ /* 0x000fda0001fa4270 */
[----:B---3--:R-:W-:Y:S05]  /*4f00*/  @!P5 BRA `(.L_x_113) ;  /* 0x00000000000cd947 */ /* 0x008fea0003800000 */
[----:B------:R-:W-:-:S04]  /*4f10*/  IADD3 R2, P6, R8, UR8, RZ ;  /* 0x0000000808027c10 */ /* 0x000fc8000ffde0ff */
[----:B------:R-:W-:-:S05]  /*4f20*/  IADD3.X R3, R9, UR4, RZ, P6, !PT ;  /* 0x0000000409037c10 */ /* 0x000fca000b7fe4ff */
[----:B------:R2:W5:Y:S04]  /*4f30*/  LDG.E.LTC128B.U16 R20, desc[UR12][R2.64] ;  /* 0x0000000c02147981 */ /* 0x000568000c1e1520 */
.L_x_113:
[----:B------:R-:W-:Y:S05]  /*4f40*/  BSYNC B0 ;  /* 0x0000000000007941 */ /* 0x000fea0003800000 */
.L_x_112:
        /* <DEDUP_REMOVED lines=13> */
.L_x_115:
[----:B------:R-:W-:Y:S05]  /*5020*/  BSYNC B0 ;  /* 0x0000000000007941 */ /* 0x000fea0003800000 */
.L_x_114:
[----:B--2--5:R-:W-:Y:S01]  /*5030*/  IMAD.U32 R3, R20, 0x10000, RZ ;  /* 0x0001000014037824 */ /* 0x024fe200078e00ff */
[----:B------:R-:W-:-:S03]  /*5040*/  ULOP3.LUT UR6, UR22, 0x70, URZ, 0xfc, !UPT ;  /* 0x0000007016067892 */ /* 0x000fc6000f8efc3f */
        /* <DEDUP_REMOVED lines=8> */
[----:B--2---:R-:W-:Y:S02]  /*50d0*/  IADD3.X R3, R5, UR4, RZ, P5, !PT ;  /* 0x0000000405037c10 */ /* 0x004fe4000affe4ff */
[----:B------:R-:W-:-:S13]  /*50e0*/  ISETP.GT.AND P5, PT, R0, 0x40, P1 ;  /* 0x000000400000780c */ /* 0x000fda0000fa4270 */
[----:B------:R-:W2:Y:S01]  /*50f0*/  @P5 LDG.E.LTC128B.U16 R20, desc[UR12][R2.64] ;  /* 0x0000000c02145981 */ /* 0x000ea2000c1e1520 */
[----:B------:R-:W-:Y:S01]  /*5100*/  ULOP3.LUT UR5, UR22, 0x72, URZ, 0xfc, !UPT ;  /* 0x0000007216057892 */ /* 0x000fe2000f8efc3f */
[----:B--2---:R-:W-:-:S04]  /*5110*/  IMAD.U32 R115, R20, 0x10000, RZ ;  /* 0x0001000014737824 */ /* 0x004fc800078e00ff */
[----:B------:R-:W-:-:S04]  /*5120*/  FMUL R115, R115, R14 ;  /* 0x0000000e73737220 */ /* 0x000fc80000400000 */
[----:B------:R-:W-:-:S05]  /*5130*/  FFMA R115, R116, R11, R115 ;  /* 0x0000000b74737223 */ /* 0x000fca0000000073 */
[----:B------:R-:W-:-:S05]  /*5140*/  F2FP.BF16.F32.PACK_AB R115, RZ, R115 ;  /* 0x00000073ff73723e */ /* 0x000fca00000010ff */
[----:B------:R-:W-:Y:S01]  /*5150*/  @P5 STG.E.U16 desc[UR12][R126.64], R115 ;  /* 0x000000737e005986 */ /* 0x000fe2000c10150c */
[----:B------:R-:W-:-:S05]  /*5160*/  IADD3 R6, P5, R111, R6, RZ ;  /* 0x000000066f067210 */ /* 0x000fca0007fbe0ff */
[----:B------:R-:W-:Y:S01]  /*5170*/  IMAD.X R7, R21, 0x1, R7, P5 ;  /* 0x0000000115077824 */ /* 0x000fe200028e0607 */
[----:B----4-:R-:W-:-:S04]  /*5180*/  IADD3 R4, P5, R4, UR5, RZ ;  /* 0x0000000504047c10 */ /* 0x010fc8000ffbe0ff */
[----:B------:R-:W-:Y:S02]  /*5190*/  IADD3.X R5, R5, UR4, RZ, P5, !PT ;  /* 0x0000000405057c10 */ /* 0x000fe4000affe4ff */
[----:B------:R-:W-:-:S13]  /*51a0*/  ISETP.GT.AND P5, PT, R0, 0x40, P0 ;  /* 0x000000400000780c */ /* 0x000fda00007a4270 */
[----:B------:R-:W2:Y:S01]  /*51b0*/  @P5 LDG.E.LTC128B.U16 R20, desc[UR12][R4.64] ;  /* 0x0000000c04145981 */ /* 0x000ea2000c1e1520 */
[----:B------:R-:W-:Y:S01]  /*51c0*/  BSSY B0, `(.L_x_116) ;  /* 0x000000e000007945 */ /* 0x000fe20003800000 */
[----:B--2---:R-:W-:-:S04]  /*51d0*/  IMAD.U32 R3, R20, 0x10000, RZ ;  /* 0x0001000014037824 */ /* 0x004fc800078e00ff */
[----:B------:R-:W-:-:S04]  /*51e0*/  FMUL R2, R3, R14 ;  /* 0x0000000e03027220 */ /* 0x000fc80000400000 */
[----:B------:R-:W-:-:S05]  /*51f0*/  FFMA R2, R117, R11, R2 ;  /* 0x0000000b75027223 */ /* 0x000fca0000000002 */
[----:B------:R-:W-:-:S04]  /*5200*/  F2FP.BF16.F32.PACK_AB R2, RZ, R2 ;  /* 0x00000002ff02723e */ /* 0x000fc800000010ff */
[----:B------:R-:W-:-:S05]  /*5210*/  PRMT R3, R2, 0x7610, R3 ;  /* 0x0000761002037816 */ /* 0x000fca0000000003 */
[----:B------:R2:W-:Y:S01]  /*5220*/  @P5 STG.E.U16 desc[UR12][R128.64], R3 ;  /* 0x0000000380005986 */ /* 0x0005e2000c10150c */
[----:B------:R-:W-:-:S05]  /*5230*/  IADD3 R2, P5, R12, R17, RZ ;  /* 0x000000110c027210 */ /* 0x000fca0007fbe0ff */
[----:B--2---:R-:W-:Y:S01]  /*5240*/  IMAD.X R3, R13, 0x1, R21, P5 ;  /* 0x000000010d037824 */ /* 0x004fe200028e0615 */
[----:B------:R-:W-:-:S13]  /*5250*/  ISETP.GT.AND P5, PT, R0, 0x48, P1 ;  /* 0x000000480000780c */ /* 0x000fda0000fa4270 */
[----:B------:R-:W-:Y:S05]  /*5260*/  @!P5 BRA `(.L_x_117) ;  /* 0x00000000000cd947 */ /* 0x000fea0003800000 */
[----:B------:R-:W-:-:S04]  /*5270*/  IADD3 R4, P6, R8, UR6, RZ ;  /* 0x0000000608047c10 */ /* 0x000fc8000ffde0ff */
[----:B------:R-:W-:-:S05]  /*5280*/  IADD3.X R5, R9, UR4, RZ, P6, !PT ;  /* 0x0000000409057c10 */ /* 0x000fca000b7fe4ff */
[----:B------:R2:W5:Y:S04]  /*5290*/  LDG.E.LTC128B.U16 R20, desc[UR12][R4.64] ;  /* 0x0000000c04147981 */ /* 0x000568000c1e1520 */
.L_x_117:
[----:B------:R-:W-:Y:S05]  /*52a0*/  BSYNC B0 ;  /* 0x0000000000007941 */ /* 0x000fea0003800000 */
.L_x_116:
        /* <DEDUP_REMOVED lines=8> */
[----:B------:R-:W-:-:S04]  /*5330*/  IADD3 R4, P5, R8, UR5, RZ ;  /* 0x0000000508047c10 */ /* 0x000fc8000ffbe0ff */
[----:B--2---:R-:W-:Y:S02]  /*5340*/  IADD3.X R5, R9, UR4, RZ, P5, !PT ;  /* 0x0000000409057c10 */ /* 0x004fe4000affe4ff */
[----:B------:R-:W-:-:S13]  /*5350*/  ISETP.GT.AND P5, PT, R0, 0x48, P0 ;  /* 0x000000480000780c */ /* 0x000fda00007a4270 */
[----:B------:R-:W-:Y:S05]  /*5360*/  @!P5 BRA `(.L_x_119) ;  /* 0x000000000004d947 */ /* 0x000fea0003800000 */
[----:B------:R2:W5:Y:S02]  /*5370*/  LDG.E.LTC128B.U16 R20, desc[UR12][R4.64] ;  /* 0x0000000c04147981 */ /* 0x000564000c1e1520 */
.L_x_119:
[----:B------:R-:W-:Y:S05]  /*5380*/  BSYNC B0 ;  /* 0x0000000000007941 */ /* 0x000fea0003800000 */
.L_x_118:
[----:B--2--5:R-:W-:Y:S01]  /*5390*/  IMAD.U32 R5, R20, 0x10000, RZ ;  /* 0x0001000014057824 */ /* 0x024fe200078e00ff */
[----:B------:R-:W-:Y:S01]  /*53a0*/  ISETP.GT.AND P6, PT, R10, RZ, PT ;  /* 0x000000ff0a00720c */ /* 0x000fe20003fc4270 */
[----:B------:R-:W-:Y:S02]  /*53b0*/  BSSY B0, `(.L_x_120) ;  /* 0x000000d000007945 */ /* 0x000fe40003800000 */
        /* <DEDUP_REMOVED lines=12> */
.L_x_121:
[----:B------:R-:W-:Y:S05]  /*5480*/  BSYNC B0 ;  /* 0x0000000000007941 */ /* 0x000fea0003800000 */
.L_x_120:
[----:B-----5:R-:W-:Y:S01]  /*5490*/  IMAD.U32 R7, R20, 0x10000, RZ ;  /* 0x0001000014077824 */ /* 0x020fe200078e00ff */
        /* <DEDUP_REMOVED lines=13> */
.L_x_123:
[----:B------:R-:W-:Y:S05]  /*5570*/  BSYNC B0 ;  /* 0x0000000000007941 */ /* 0x000fea0003800000 */
.L_x_122:
[----:B---3-5:R-:W-:Y:S01]  /*5580*/  IMAD.U32 R7, R20, 0x10000, RZ ;  /* 0x0001000014077824 */ /* 0x028fe200078e00ff */
        /* <DEDUP_REMOVED lines=8> */
[----:B---3--:R-:W-:Y:S01]  /*5610*/  IMAD.X R7, R89, 0x1, R21, P5 ;  /* 0x0000000159077824 */ /* 0x008fe200028e0615 */
[----:B0-----:R-:W-:-:S04]  /*5620*/  IADD3 R8, P5, R22, UR22, RZ ;  /* 0x0000001616087c10 */ /* 0x001fc8000ffbe0ff */
[----:B------:R-:W-:Y:S02]  /*5630*/  IADD3.X R9, R23, UR4, RZ, P5, !PT ;  /* 0x0000000417097c10 */ /* 0x000fe4000affe4ff */
[----:B------:R-:W-:-:S13]  /*5640*/  ISETP.GT.AND P5, PT, R0, 0x88, P6 ;  /* 0x000000880000780c */ /* 0x000fda00037a4270 */
[----:B------:R-:W-:Y:S05]  /*5650*/  @!P5 BRA `(.L_x_125) ;  /* 0x000000000004d947 */ /* 0x000fea0003800000 */
[----:B------:R0:W5:Y:S02]  /*5660*/  LDG.E.LTC128B.U16 R20, desc[UR12][R8.64] ;  /* 0x0000000c08147981 */ /* 0x000164000c1e1520 */
.L_x_125:
[----:B------:R-:W-:Y:S05]  /*5670*/  BSYNC B0 ;  /* 0x0000000000007941 */ /* 0x000fea0003800000 */
.L_x_124:
        /* <DEDUP_REMOVED lines=14> */
.L_x_127:
[----:B------:R-:W-:Y:S05]  /*5760*/  BSYNC B0 ;  /* 0x0000000000007941 */ /* 0x000fea0003800000 */
.L_x_126:
[----:B---3-5:R-:W-:Y:S01]  /*5770*/  IMAD.U32 R57, R20, 0x10000, RZ ;  /* 0x0001000014397824 */ /* 0x028fe200078e00ff */
        /* <DEDUP_REMOVED lines=13> */
.L_x_129:
[----:B------:R-:W-:Y:S05]  /*5850*/  BSYNC B0 ;  /* 0x0000000000007941 */ /* 0x000fea0003800000 */
.L_x_128:
        /* <DEDUP_REMOVED lines=8> */
[----:B---3--:R-:W-:Y:S01]  /*58e0*/  IMAD.X R59, R13, 0x1, R21, P5 ;  /* 0x000000010d3b7824 */ /* 0x008fe200028e0615 */
[----:B------:R-:W-:-:S13]  /*58f0*/  ISETP.GT.AND P5, PT, R0, 0x80, P6 ;  /* 0x000000800000780c */ /* 0x000fda00037a4270 */
[----:B------:R-:W-:Y:S05]  /*5900*/  @!P5 BRA `(.L_x_131) ;  /* 0x00000000000cd947 */ /* 0x000fea0003800000 */
[----:B------:R-:W-:-:S04]  /*5910*/  IADD3 R112, P6, R18, UR19, RZ ;  /* 0x0000001312707c10 */ /* 0x000fc8000ffde0ff */
[----:B------:R-:W-:-:S05]  /*5920*/  IADD3.X R113, R19, UR4, RZ, P6, !PT ;  /* 0x0000000413717c10 */ /* 0x000fca000b7fe4ff */
[----:B------:R3:W5:Y:S04]  /*5930*/  LDG.E.LTC128B.U16 R20, desc[UR12][R112.64] ;  /* 0x0000000c70147981 */ /* 0x000768000c1e1520 */
.L_x_131:
[----:B------:R-:W-:Y:S05]  /*5940*/  BSYNC B0 ;  /* 0x0000000000007941 */ /* 0x000fea0003800000 */
.L_x_130:
        /* <DEDUP_REMOVED lines=14> */
.L_x_133:
[----:B------:R-:W-:Y:S05]  /*5a30*/  BSYNC B0 ;  /* 0x0000000000007941 */ /* 0x000fea0003800000 */
.L_x_132:
        /* <DEDUP_REMOVED lines=14> */
.L_x_135:
[----:B------:R-:W-:Y:S05]  /*5b20*/  BSYNC B0 ;  /* 0x0000000000007941 */ /* 0x000fea0003800000 */
.L_x_134:
        /* <DEDUP_REMOVED lines=14> */
.L_x_137:
[----:B------:R-:W-:Y:S05]  /*5c10*/  BSYNC B0 ;  /* 0x0000000000007941 */ /* 0x000fea0003800000 */
.L_x_136:
        /* <DEDUP_REMOVED lines=14> */
.L_x_139:
[----:B------:R-:W-:Y:S05]  /*5d00*/  BSYNC B0 ;  /* 0x0000000000007941 */ /* 0x000fea0003800000 */
.L_x_138:
        /* <DEDUP_REMOVED lines=14> */
.L_x_141:
[----:B------:R-:W-:Y:S05]  /*5df0*/  BSYNC B0 ;  /* 0x0000000000007941 */ /* 0x000fea0003800000 */
.L_x_140:
        /* <DEDUP_REMOVED lines=14> */
.L_x_143:
[----:B------:R-:W-:Y:S05]  /*5ee0*/  BSYNC B0 ;  /* 0x0000000000007941 */ /* 0x000fea0003800000 */
.L_x_142:
        /* <DEDUP_REMOVED lines=14> */
.L_x_145:
[----:B------:R-:W-:Y:S05]  /*5fd0*/  BSYNC B0 ;  /* 0x0000000000007941 */ /* 0x000fea0003800000 */
.L_x_144:
        /* <DEDUP_REMOVED lines=14> */
.L_x_147:
[----:B------:R-:W-:Y:S05]  /*60c0*/  BSYNC B0 ;  /* 0x0000000000007941 */ /* 0x000fea0003800000 */
.L_x_146:
        /* <DEDUP_REMOVED lines=14> */
.L_x_149:
[----:B------:R-:W-:Y:S05]  /*61b0*/  BSYNC B0 ;  /* 0x0000000000007941 */ /* 0x000fea0003800000 */
.L_x_148:
        /* <DEDUP_REMOVED lines=14> */
.L_x_151:
[----:B------:R-:W-:Y:S05]  /*62a0*/  BSYNC B0 ;  /* 0x0000000000007941 */ /* 0x000fea0003800000 */
.L_x_150:
        /* <DEDUP_REMOVED lines=14> */
.L_x_153:
[----:B------:R-:W-:Y:S05]  /*6390*/  BSYNC B0 ;  /* 0x0000000000007941 */ /* 0x000fea0003800000 */
.L_x_152:
        /* <DEDUP_REMOVED lines=14> */
.L_x_155:
[----:B------:R-:W-:Y:S05]  /*6480*/  BSYNC B0 ;  /* 0x0000000000007941 */ /* 0x000fea0003800000 */
.L_x_154:
        /* <DEDUP_REMOVED lines=14> */
.L_x_157:
[----:B------:R-:W-:Y:S05]  /*6570*/  BSYNC B0 ;  /* 0x0000000000007941 */ /* 0x000fea0003800000 */
.L_x_156:
        /* <DEDUP_REMOVED lines=14> */
.L_x_159:
[----:B------:R-:W-:Y:S05]  /*6660*/  BSYNC B0 ;  /* 0x0000000000007941 */ /* 0x000fea0003800000 */
.L_x_158:
        /* <DEDUP_REMOVED lines=14> */
.L_x_161:
[----:B------:R-:W-:Y:S05]  /*6750*/  BSYNC B0 ;  /* 0x0000000000007941 */ /* 0x000fea0003800000 */
.L_x_160:
[----:B---3-5:R-:W-:Y:S01]  /*6760*/  IMAD.U32 R59, R20, 0x10000, RZ ;  /* 0x00010000143b7824 */ /* 0x028fe200078e00ff */
[----:B------:R-:W-:Y:S03]  /*6770*/  BSSY B0, `(.L_x_162) ;  /* 0x000000c000007945 */ /* 0x000fe60003800000 */
        /* <DEDUP_REMOVED lines=11> */
.L_x_163:
[----:B------:R-:W-:Y:S05]  /*6830*/  BSYNC B0 ;  /* 0x0000000000007941 */ /* 0x000fea0003800000 */
.L_x_162:
        /* <DEDUP_REMOVED lines=14> */
.L_x_165:
[----:B------:R-:W-:Y:S05]  /*6920*/  BSYNC B0 ;  /* 0x0000000000007941 */ /* 0x000fea0003800000 */
.L_x_164:
[----:B---3-5:R-:W-:Y:S01]  /*6930*/  IMAD.U32 R61, R20, 0x10000, RZ ;  /* 0x00010000143d7824 */ /* 0x028fe200078e00ff */
        /* <DEDUP_REMOVED lines=12> */
.L_x_167:
[----:B------:R-:W-:Y:S05]  /*6a00*/  BSYNC B0 ;  /* 0x0000000000007941 */ /* 0x000fea0003800000 */
.L_x_166:
        /* <DEDUP_REMOVED lines=13> */
.L_x_169:
[----:B------:R-:W-:Y:S05]  /*6ae0*/  BSYNC B0 ;  /* 0x0000000000007941 */ /* 0x000fea0003800000 */
.L_x_168:
        /* <DEDUP_REMOVED lines=13> */
.L_x_171:
[----:B------:R-:W-:Y:S05]  /*6bc0*/  BSYNC B0 ;  /* 0x0000000000007941 */ /* 0x000fea0003800000 */
.L_x_170:
        /* <DEDUP_REMOVED lines=13> */
.L_x_173:
[----:B------:R-:W-:Y:S05]  /*6ca0*/  BSYNC B0 ;  /* 0x0000000000007941 */ /* 0x000fea0003800000 */
.L_x_172:
        /* <DEDUP_REMOVED lines=13> */
.L_x_175:
[----:B------:R-:W-:Y:S05]  /*6d80*/  BSYNC B0 ;  /* 0x0000000000007941 */ /* 0x000fea0003800000 */
.L_x_174:
        /* <DEDUP_REMOVED lines=13> */
.L_x_177:
[----:B------:R-:W-:Y:S05]  /*6e60*/  BSYNC B0 ;  /* 0x0000000000007941 */ /* 0x000fea0003800000 */
.L_x_176:
        /* <DEDUP_REMOVED lines=8> */
[----:B------:R-:W-:-:S04]  /*6ef0*/  IADD3 R18, P5, R18, UR5, RZ ;  /* 0x0000000512127c10 */ /* 0x000fc8000ffbe0ff */
[----:B------:R-:W-:Y:S02]  /*6f00*/  IADD3.X R19, R19, UR4, RZ, P5, !PT ;  /* 0x0000000413137c10 */ /* 0x000fe4000affe4ff */
[----:B------:R-:W-:-:S13]  /*6f10*/  ISETP.GT.AND P5, PT, R0, 0x80, P0 ;  /* 0x000000800000780c */ /* 0x000fda00007a4270 */
[----:B------:R-:W-:Y:S05]  /*6f20*/  @!P5 BRA `(.L_x_179) ;  /* 0x000000000004d947 */ /* 0x000fea0003800000 */
[----:B------:R3:W5:Y:S02]  /*6f30*/  LDG.E.LTC128B.U16 R20, desc[UR12][R18.64] ;  /* 0x0000000c12147981 */ /* 0x000764000c1e1520 */
.L_x_179:
[----:B------:R-:W-:Y:S05]  /*6f40*/  BSYNC B0 ;  /* 0x0000000000007941 */ /* 0x000fea0003800000 */
.L_x_178:
        /* <DEDUP_REMOVED lines=13> */
.L_x_181:
[----:B------:R-:W-:Y:S05]  /*7020*/  BSYNC B0 ;  /* 0x0000000000007941 */ /* 0x000fea0003800000 */
.L_x_180:
        /* <DEDUP_REMOVED lines=9> */
[----:B---3--:R-:W-:Y:S02]  /*70c0*/  IADD3.X R13, R23, UR4, RZ, P5, !PT ;  /* 0x00000004170d7c10 */ /* 0x008fe4000affe4ff */
[----:B------:R-:W-:-:S13]  /*70d0*/  ISETP.GT.AND P5, PT, R0, 0x88, P0 ;  /* 0x000000880000780c */ /* 0x000fda00007a4270 */
[----:B------:R-:W-:Y:S05]  /*70e0*/  @!P5 BRA `(.L_x_183) ;  /* 0x000000000004d947 */ /* 0x000fea0003800000 */
[----:B------:R3:W5:Y:S02]  /*70f0*/  LDG.E.LTC128B.U16 R20, desc[UR12][R12.64] ;  /* 0x0000000c0c147981 */ /* 0x000764000c1e1520 */
.L_x_183:
[----:B------:R-:W-:Y:S05]  /*7100*/  BSYNC B0 ;  /* 0x0000000000007941 */ /* 0x000fea0003800000 */
.L_x_182:
        /* <DEDUP_REMOVED lines=15> */
.L_x_185:
[----:B------:R-:W-:Y:S05]  /*7200*/  BSYNC B0 ;  /* 0x0000000000007941 */ /* 0x000fea0003800000 */
.L_x_184:
        /* <DEDUP_REMOVED lines=11> */
[----:B-1----:R-:W-:-:S04]  /*72c0*/  IADD3 R22, P6, R4, UR21, RZ ;  /* 0x0000001504167c10 */ /* 0x002fc8000ffde0ff */
[----:B------:R-:W-:-:S05]  /*72d0*/  IADD3.X R23, R5, UR4, RZ, P6, !PT ;  /* 0x0000000405177c10 */ /* 0x000fca000b7fe4ff */
[----:B------:R3:W5:Y:S04]  /*72e0*/  LDG.E.LTC128B.U16 R20, desc[UR12][R22.64] ;  /* 0x0000000c16147981 */ /* 0x000768000c1e1520 */
.L_x_187:
[----:B------:R-:W-:Y:S05]  /*72f0*/  BSYNC B0 ;  /* 0x0000000000007941 */ /* 0x000fea0003800000 */
.L_x_186:
[----:B-1-3-5:R-:W-:Y:S01]  /*7300*/  IMAD.U32 R23, R20, 0x10000, RZ ;  /* 0x0001000014177824 */ /* 0x02afe200078e00ff */
[----:B------:R-:W-:Y:S01]  /*7310*/  ISETP.GT.AND P6, PT, R10, RZ, PT ;  /* 0x000000ff0a00720c */ /* 0x000fe20003fc4270 */
[----:B------:R-:W-:Y:S02]  /*7320*/  BSSY B0, `(.L_x_188) ;  /* 0x000000e000007945 */ /* 0x000fe40003800000 */
[----:B------:R-:W-:-:S04]  /*7330*/  FMUL R16, R23, R14 ;  /* 0x0000000e17107220 */ /* 0x000fc80000400000 */
[----:B------:R-:W-:-:S05]  /*7340*/  FFMA R16, R25, R11, R16 ;  /* 0x0000000b19107223 */ /* 0x000fca0000000010 */
[----:B------:R-:W-:-:S04]  /*7350*/  F2FP.BF16.F32.PACK_AB R16, RZ, R16 ;  /* 0x00000010ff10723e */ /* 0x000fc800000010ff */
[----:B------:R-:W-:Y:S02]  /*7360*/  PRMT R23, R16, 0x7610, R23 ;  /* 0x0000761010177816 */ /* 0x000fe40000000017 */
[----:B------:R-:W-:-:S03]  /*7370*/  PRMT R16, R20, 0x7610, R16 ;  /* 0x0000761014107816 */ /* 0x000fc60000000010 */
[----:B------:R1:W-:Y:S01]  /*7380*/  @P5 STG.E.U16 desc[UR12][R60.64], R23 ;  /* 0x000000173c005986 */ /* 0x0003e2000c10150c */
[----:B------:R-:W-:-:S05]  /*7390*/  IADD3 R22, P5, R6, R17, RZ ;  /* 0x0000001106167210 */ /* 0x000fca0007fbe0ff */
[----:B-1----:R-:W-:Y:S01]  /*73a0*/  IMAD.X R23, R7, 0x1, R21, P5 ;  /* 0x0000000107177824 */ /* 0x002fe200028e0615 */
[----:B------:R-:W-:-:S13]  /*73b0*/  ISETP.GT.AND P5, PT, R0, 0xc8, P6 ;  /* 0x000000c80000780c */ /* 0x000fda00037a4270 */
[----:B------:R-:W-:Y:S05]  /*73c0*/  @!P5 BRA `(.L_x_189) ;  /* 0x00000000000cd947 */ /* 0x000fea0003800000 */
[----:B------:R-:W-:-:S04]  /*73d0*/  IADD3 R16, P6, R8, UR22, RZ ;  /* 0x0000001608107c10 */ /* 0x000fc8000ffde0ff */
[----:B------:R-:W-:-:S05]  /*73e0*/  IADD3.X R17, R9, UR4, RZ, P6, !PT ;  /* 0x0000000409117c10 */ /* 0x000fca000b7fe4ff */
[----:B------:R1:W5:Y:S04]  /*73f0*/  LDG.E.LTC128B.U16 R16, desc[UR12][R16.64] ;  /* 0x0000000c10107981 */ /* 0x000368000c1e1520 */
.L_x_189:
[----:B------:R-:W-:Y:S05]  /*7400*/  BSYNC B0 ;  /* 0x0000000000007941 */ /* 0x000fea0003800000 */
.L_x_188:
[----:B-1---5:R-:W-:Y:S01]  /*7410*/  IMAD.U32 R17, R16, 0x10000, RZ ;  /* 0x0001000010117824 */ /* 0x022fe200078e00ff */
        /* <DEDUP_REMOVED lines=9> */
[----:B-1----:R-:W-:Y:S05]  /*74b0*/  @!P5 BRA `(.L_x_191) ;  /* 0x00000000000cd947 */ /* 0x002fea0003800000 */
[----:B------:R-:W-:-:S04]  /*74c0*/  IADD3 R16, P6, R8, UR21, RZ ;  /* 0x0000001508107c10 */ /* 0x000fc8000ffde0ff */
[----:B------:R-:W-:-:S05]  /*74d0*/  IADD3.X R17, R9, UR4, RZ, P6, !PT ;  /* 0x0000000409117c10 */ /* 0x000fca000b7fe4ff */
[----:B------:R1:W5:Y:S04]  /*74e0*/  LDG.E.LTC128B.U16 R16, desc[UR12][R16.64] ;  /* 0x0000000c10107981 */ /* 0x000368000c1e1520 */
.L_x_191:
[----:B------:R-:W-:Y:S05]  /*74f0*/  BSYNC B0 ;  /* 0x0000000000007941 */ /* 0x000fea0003800000 */
.L_x_190:
        /* <DEDUP_REMOVED lines=12> */
[----:B-1----:R-:W-:-:S05]  /*75c0*/  IADD3.X R17, R5, UR4, RZ, P6, !PT ;  /* 0x0000000405117c10 */ /* 0x002fca000b7fe4ff */
[----:B------:R3:W5:Y:S04]  /*75d0*/  LDG.E.LTC128B.U16 R16, desc[UR12][R16.64] ;  /* 0x0000000c10107981 */ /* 0x000768000c1e1520 */
.L_x_193:
[----:B------:R-:W-:Y:S05]  /*75e0*/  BSYNC B0 ;  /* 0x0000000000007941 */ /* 0x000fea0003800000 */
.L_x_192:
[----:B-----5:R-:W-:Y:S01]  /*75f0*/  IMAD.U32 R15, R16, 0x10000, RZ ;  /* 0x00010000100f7824 */ /* 0x020fe200078e00ff */
[----:B------:R-:W-:Y:S01]  /*7600*/  ISETP.GT.AND P6, PT, R10, 0x9, PT ;  /* 0x000000090a00780c */ /* 0x000fe20003fc4270 */
[----:B------:R-:W-:Y:S02]  /*7610*/  BSSY B0, `(.L_x_194) ;  /* 0x000000e000007945 */ /* 0x000fe40003800000 */
[----:B------:R-:W-:-:S04]  /*7620*/  FMUL R15, R15, R14 ;  /* 0x0000000e0f0f7220 */ /* 0x000fc80000400000 */
[----:B------:R-:W-:-:S05]  /*7630*/  FFMA R15, R28, R11, R15 ;  /* 0x0000000b1c0f7223 */ /* 0x000fca000000000f */
[----:B------:R-:W-:-:S04]  /*7640*/  F2FP.BF16.F32.PACK_AB R15, RZ, R15 ;  /* 0x0000000fff0f723e */ /* 0x000fc800000010ff */
[----:B-1-3--:R-:W-:Y:S02]  /*7650*/  PRMT R17, R15, 0x7610, R17 ;  /* 0x000076100f117816 */ /* 0x00afe40000000011 */
[----:B------:R-:W-:-:S03]  /*7660*/  PRMT R15, R16, 0x7610, R15 ;  /* 0x00007610100f7816 */ /* 0x000fc6000000000f */
        /* <DEDUP_REMOVED lines=8> */
.L_x_195:
[----:B------:R-:W-:Y:S05]  /*76f0*/  BSYNC B0 ;  /* 0x0000000000007941 */ /* 0x000fea0003800000 */
.L_x_194:
[----:B-1---5:R-:W-:Y:S01]  /*7700*/  IMAD.U32 R13, R15, 0x10000, RZ ;  /* 0x000100000f0d7824 */ /* 0x022fe200078e00ff */
[----:B------:R-:W-:Y:S01]  /*7710*/  ISETP.GT.AND P6, PT, R10, 0x8, PT ;  /* 0x000000080a00780c */ /* 0x000fe20003fc4270 */
        /* <DEDUP_REMOVED lines=14> */
.L_x_197:
[----:B------:R-:W-:Y:S05]  /*7800*/  BSYNC B0 ;  /* 0x0000000000007941 */ /* 0x000fea0003800000 */
.L_x_196:
        /* <DEDUP_REMOVED lines=14> */
.L_x_199:
[----:B------:R-:W-:Y:S05]  /*78f0*/  BSYNC B0 ;  /* 0x0000000000007941 */ /* 0x000fea0003800000 */
.L_x_198:
        /* <DEDUP_REMOVED lines=14> */
.L_x_201:
[----:B------:R-:W-:Y:S05]  /*79e0*/  BSYNC B0 ;  /* 0x0000000000007941 */ /* 0x000fea0003800000 */
.L_x_200:
        /* <DEDUP_REMOVED lines=14> */
.L_x_203:
[----:B------:R-:W-:Y:S05]  /*7ad0*/  BSYNC B0 ;  /* 0x0000000000007941 */ /* 0x000fea0003800000 */
.L_x_202:
[----:B-1---5:R-:W-:Y:S01]  /*7ae0*/  IMAD.U32 R13, R12, 0x10000, RZ ;  /* 0x000100000c0d7824 */ /* 0x022fe200078e00ff */
[----:B------:R-:W-:Y:S01]  /*7af0*/  ISETP.GT.AND P6, PT, R10, 0x10, PT ;  /* 0x000000100a00780c */ /* 0x000fe20003fc4270 */
        /* <DEDUP_REMOVED lines=13> */
.L_x_205:
[----:B------:R-:W-:Y:S05]  /*7bd0*/  BSYNC B0 ;  /* 0x0000000000007941 */ /* 0x000fea0003800000 */
.L_x_204:
        /* <DEDUP_REMOVED lines=14> */
.L_x_207:
[----:B------:R-:W-:Y:S05]  /*7cc0*/  BSYNC B0 ;  /* 0x0000000000007941 */ /* 0x000fea0003800000 */
.L_x_206:
        /* <DEDUP_REMOVED lines=14> */
.L_x_209:
[----:B------:R-:W-:Y:S05]  /*7db0*/  BSYNC B0 ;  /* 0x0000000000007941 */ /* 0x000fea0003800000 */
.L_x_208:
        /* <DEDUP_REMOVED lines=14> */
.L_x_211:
[----:B------:R-:W-:Y:S05]  /*7ea0*/  BSYNC B0 ;  /* 0x0000000000007941 */ /* 0x000fea0003800000 */
.L_x_210:
        /* <DEDUP_REMOVED lines=15> */
.L_x_213:
[----:B------:R-:W-:Y:S05]  /*7fa0*/  BSYNC B0 ;  /* 0x0000000000007941 */ /* 0x000fea0003800000 */
.L_x_212:
        /* <DEDUP_REMOVED lines=14> */
.L_x_215:
[----:B------:R-:W-:Y:S05]  /*8090*/  BSYNC B0 ;  /* 0x0000000000007941 */ /* 0x000fea0003800000 */
.L_x_214:
        /* <DEDUP_REMOVED lines=15> */
.L_x_217:
[----:B------:R-:W-:Y:S05]  /*8190*/  BSYNC B0 ;  /* 0x0000000000007941 */ /* 0x000fea0003800000 */
.L_x_216:
        /* <DEDUP_REMOVED lines=14> */
.L_x_219:
[----:B------:R-:W-:Y:S05]  /*8280*/  BSYNC B0 ;  /* 0x0000000000007941 */ /* 0x000fea0003800000 */
.L_x_218:
[----:B-1---5:R-:W-:Y:S01]  /*8290*/  IMAD.U32 R13, R12, 0x10000, RZ ;  /* 0x000100000c0d7824 */ /* 0x022fe200078e00ff */
[----:B------:R-:W-:Y:S01]  /*82a0*/  ISETP.GT.AND P6, PT, R10, 0x20, PT ;  /* 0x000000200a00780c */ /* 0x000fe20003fc4270 */
[----:B------:R-:W-:Y:S02]  /*82b0*/  BSSY B0, `(.L_x_220) ;  /* 0x000000a000007945 */ /* 0x000fe40003800000 */
[----:B------:R-:W-:-:S04]  /*82c0*/  FMUL R20, R13, R14 ;  /* 0x0000000e0d147220 */ /* 0x000fc80000400000 */
[----:B------:R-:W-:-:S05]  /*82d0*/  FFMA R20, R41, R11, R20 ;  /* 0x0000000b29147223 */ /* 0x000fca0000000014 */
[----:B------:R-:W-:-:S05]  /*82e0*/  F2FP.BF16.F32.PACK_AB R20, RZ, R20 ;  /* 0x00000014ff14723e */ /* 0x000fca00000010ff */
[----:B------:R1:W-:Y:S01]  /*82f0*/  @P5 STG.E.U16 desc[UR12][R24.64], R20 ;  /* 0x0000001418005986 */ /* 0x0003e2000c10150c */
[----:B------:R-:W-:-:S13]  /*8300*/  ISETP.GT.AND P5, PT, R0, 0xc8, P6 ;  /* 0x000000c80000780c */ /* 0x000fda00037a4270 */
[----:B-1----:R-:W-:Y:S05]  /*8310*/  @!P5 BRA `(.L_x_221) ;  /* 0x00000000000cd947 */ /* 0x002fea0003800000 */
[----:B------:R-:W-:-:S04]  /*8320*/  IADD3 R12, P6, R8, UR14, RZ ;  /* 0x0000000e080c7c10 */ /* 0x000fc8000ffde0ff */
[----:B------:R-:W-:-:S05]  /*8330*/  IADD3.X R13, R9, UR4, RZ, P6, !PT ;  /* 0x00000004090d7c10 */ /* 0x000fca000b7fe4ff */
[----:B------:R1:W5:Y:S04]  /*8340*/  LDG.E.LTC128B.U16 R12, desc[UR12][R12.64] ;  /* 0x0000000c0c0c7981 */ /* 0x000368000c1e1520 */
.L_x_221:
[----:B------:R-:W-:Y:S05]  /*8350*/  BSYNC B0 ;  /* 0x0000000000007941 */ /* 0x000fea0003800000 */
.L_x_220:
        /* <DEDUP_REMOVED lines=12> */
.L_x_223:
[----:B------:R-:W-:Y:S05]  /*8420*/  BSYNC B0 ;  /* 0x0000000000007941 */ /* 0x000fea0003800000 */
.L_x_222:
        /* <DEDUP_REMOVED lines=15> */
.L_x_225:
[----:B------:R-:W-:Y:S05]  /*8520*/  BSYNC B0 ;  /* 0x0000000000007941 */ /* 0x000fea0003800000 */
.L_x_224:
[----:B-1---5:R-:W-:Y:S01]  /*8530*/  IMAD.U32 R13, R12, 0x10000, RZ ;  /* 0x000100000c0d7824 */ /* 0x022fe200078e00ff */
        /* <DEDUP_REMOVED lines=12> */
.L_x_227:
[----:B------:R-:W-:Y:S05]  /*8600*/  BSYNC B0 ;  /* 0x0000000000007941 */ /* 0x000fea0003800000 */
.L_x_226:
[----:B-1---5:R-:W-:Y:S01]  /*8610*/  IMAD.U32 R13, R12, 0x10000, RZ ;  /* 0x000100000c0d7824 */ /* 0x022fe200078e00ff */
[----:B------:R-:W-:Y:S01]  /*8620*/  ISETP.GT.AND P6, PT, R10, 0x28, PT ;  /* 0x000000280a00780c */ /* 0x000fe20003fc4270 */
[----:B------:R-:W-:Y:S02]  /*8630*/  BSSY B0, `(.L_x_228) ;  /* 0x000000c000007945 */ /* 0x000fe40003800000 */
[----:B------:R-:W-:Y:S01]  /*8640*/  FMUL R10, R13, R14 ;  /* 0x0000000e0d0a7220 */ /* 0x000fe20000400000 */
[----:B------:R-:W-:-:S03]  /*8650*/  ISETP.GT.AND P6, PT, R0, 0xc8, P6 ;  /* 0x000000c80000780c */ /* 0x000fc600037c4270 */
[----:B------:R-:W-:-:S05]  /*8660*/  FFMA R10, R45, R11, R10 ;  /* 0x0000000b2d0a7223 */ /* 0x000fca000000000a */
[----:B------:R-:W-:-:S04]  /*8670*/  F2FP.BF16.F32.PACK_AB R10, RZ, R10 ;  /* 0x0000000aff0a723e */ /* 0x000fc800000010ff */
[----:B------:R-:W-:Y:S02]  /*8680*/  PRMT R13, R10, 0x7610, R13 ;  /* 0x000076100a0d7816 */ /* 0x000fe4000000000d */
[----:B------:R-:W-:-:S03]  /*8690*/  PRMT R10, R12, 0x7610, R10 ;  /* 0x000076100c0a7816 */ /* 0x000fc6000000000a */
[----:B------:R1:W-:Y:S01]  /*86a0*/  @P5 STG.E.U16 desc[UR12][R18.64], R13 ;  /* 0x0000000d12005986 */ /* 0x0003e2000c10150c */
[----:B------:R-:W-:Y:S05]  /*86b0*/  @!P6 BRA `(.L_x_229) ;  /* 0x00000000000ce947 */ /* 0x000fea0003800000 */
[----:B------:R-:W-:-:S04]  /*86c0*/  IADD3 R12, P5, R8, UR10, RZ ;  /* 0x0000000a080c7c10 */ /* 0x000fc8000ffbe0ff */
[----:B-1----:R-:W-:-:S05]  /*86d0*/  IADD3.X R13, R9, UR4, RZ, P5, !PT ;  /* 0x00000004090d7c10 */ /* 0x002fca000affe4ff */
[----:B------:R3:W5:Y:S04]  /*86e0*/  LDG.E.LTC128B.U16 R10, desc[UR12][R12.64] ;  /* 0x0000000c0c0a7981 */ /* 0x000768000c1e1520 */
.L_x_229:
[----:B------:R-:W-:Y:S05]  /*86f0*/  BSYNC B0 ;  /* 0x0000000000007941 */ /* 0x000fea0003800000 */
.L_x_228:
[----:B-1-3-5:R-:W-:Y:S01]  /*8700*/  IMAD.U32 R13, R10, 0x10000, RZ ;  /* 0x000100000a0d7824 */ /* 0x02afe200078e00ff */
[----:B------:R-:W-:Y:S01]  /*8710*/  IADD3 R12, P5, R6, R101, RZ ;  /* 0x00000065060c7210 */ /* 0x000fe20007fbe0ff */
[----:B------:R-:W-:Y:S01]  /*8720*/  BSSY B0, `(.L_x_230) ;  /* 0x000000b000007945 */ /* 0x000fe20003800000 */
[----:B------:R-:W-:Y:S01]  /*8730*/  ISETP.GT.AND P4, PT, R0, 0xc8, P4 ;  /* 0x000000c80000780c */ /* 0x000fe20002784270 */
[----:B------:R-:W-:-:S04]  /*8740*/  FMUL R13, R13, R14 ;  /* 0x0000000e0d0d7220 */ /* 0x000fc80000400000 */
[----:B------:R-:W-:-:S05]  /*8750*/  FFMA R13, R46, R11, R13 ;  /* 0x0000000b2e0d7223 */ /* 0x000fca000000000d */
[----:B------:R-:W-:Y:S01]  /*8760*/  F2FP.BF16.F32.PACK_AB R15, RZ, R13 ;  /* 0x0000000dff0f723e */ /* 0x000fe200000010ff */
[----:B------:R-:W-:-:S05]  /*8770*/  IMAD.X R13, R7, 0x1, R21, P5 ;  /* 0x00000001070d7824 */ /* 0x000fca00028e0615 */
[----:B------:R1:W-:Y:S01]  /*8780*/  @P6 STG.E.U16 desc[UR12][R12.64], R15 ;  /* 0x0000000f0c006986 */ /* 0x0003e2000c10150c */
[----:B------:R-:W-:Y:S05]  /*8790*/  @!P4 BRA `(.L_x_231) ;  /* 0x00000000000cc947 */ /* 0x000fea0003800000 */
[----:B-1----:R-:W-:-:S04]  /*87a0*/  IADD3 R12, P5, R8, UR9, RZ ;  /* 0x00000009080c7c10 */ /* 0x002fc8000ffbe0ff */
[----:B------:R-:W-:-:S05]  /*87b0*/  IADD3.X R13, R9, UR4, RZ, P5, !PT ;  /* 0x00000004090d7c10 */ /* 0x000fca000affe4ff */
[----:B------:R3:W5:Y:S04]  /*87c0*/  LDG.E.LTC128B.U16 R10, desc[UR12][R12.64] ;  /* 0x0000000c0c0a7981 */ /* 0x000768000c1e1520 */
.L_x_231:
[----:B------:R-:W-:Y:S05]  /*87d0*/  BSYNC B0 ;  /* 0x0000000000007941 */ /* 0x000fea0003800000 */
.L_x_230:
[----:B-1-3-5:R-:W-:Y:S01]  /*87e0*/  IMAD.U32 R13, R10, 0x10000, RZ ;  /* 0x000100000a0d7824 */ /* 0x02afe200078e00ff */
[----:B------:R-:W-:Y:S01]  /*87f0*/  ISETP.GT.AND P5, PT, R0, 0xc0, P3 ;  /* 0x000000c00000780c */ /* 0x000fe20001fa4270 */
[----:B------:R-:W-:Y:S02]  /*8800*/  BSSY B0, `(.L_x_232) ;  /* 0x000000b000007945 */ /* 0x000fe40003800000 */
[----:B------:R-:W-:-:S04]  /*8810*/  FMUL R12, R13, R14 ;  /* 0x0000000e0d0c7220 */ /* 0x000fc80000400000 */
[----:B------:R-:W-:Y:S01]  /*8820*/  FFMA R47, R47, R11, R12 ;  /* 0x0000000b2f2f7223 */ /* 0x000fe2000000000c */
[----:B------:R-:W-:-:S04]  /*8830*/  IADD3 R12, P6, R6, R103, RZ ;  /* 0x00000067060c7210 */ /* 0x000fc80007fde0ff */
[----:B------:R-:W-:Y:S01]  /*8840*/  F2FP.BF16.F32.PACK_AB R47, RZ, R47 ;  /* 0x0000002fff2f723e */ /* 0x000fe200000010ff */
[----:B------:R-:W-:-:S05]  /*8850*/  IMAD.X R13, R7, 0x1, R21, P6 ;  /* 0x00000001070d7824 */ /* 0x000fca00030e0615 */
[----:B------:R1:W-:Y:S01]  /*8860*/  @P4 STG.E.U16 desc[UR12][R12.64], R47 ;  /* 0x0000002f0c004986 */ /* 0x0003e2000c10150c */
[----:B------:R-:W-:Y:S05]  /*8870*/  @!P5 BRA `(.L_x_233) ;  /* 0x00000000000cd947 */ /* 0x000fea0003800000 */
[----:B-1----:R-:W-:-:S04]  /*8880*/  IADD3 R12, P4, R4, UR8, RZ ;  /* 0x00000008040c7c10 */ /* 0x002fc8000ff9e0ff */
[----:B------:R-:W-:-:S05]  /*8890*/  IADD3.X R13, R5, UR4, RZ, P4, !PT ;  /* 0x00000004050d7c10 */ /* 0x000fca000a7fe4ff */
[----:B------:R3:W5:Y:S04]  /*88a0*/  LDG.E.LTC128B.U16 R10, desc[UR12][R12.64] ;  /* 0x0000000c0c0a7981 */ /* 0x000768000c1e1520 */
.L_x_233:
[----:B------:R-:W-:Y:S05]  /*88b0*/  BSYNC B0 ;  /* 0x0000000000007941 */ /* 0x000fea0003800000 */
.L_x_232:
        /* <DEDUP_REMOVED lines=13> */
.L_x_235:
[----:B------:R-:W-:Y:S05]  /*8990*/  BSYNC B0 ;  /* 0x0000000000007941 */ /* 0x000fea0003800000 */
.L_x_234:
        /* <DEDUP_REMOVED lines=13> */
.L_x_237:
[----:B------:R-:W-:Y:S05]  /*8a70*/  BSYNC B0 ;  /* 0x0000000000007941 */ /* 0x000fea0003800000 */
.L_x_236:
        /* <DEDUP_REMOVED lines=13> */
.L_x_239:
[----:B------:R-:W-:Y:S05]  /*8b50*/  BSYNC B0 ;  /* 0x0000000000007941 */ /* 0x000fea0003800000 */
.L_x_238:
        /* <DEDUP_REMOVED lines=13> */
.L_x_241:
[----:B------:R-:W-:Y:S05]  /*8c30*/  BSYNC B0 ;  /* 0x0000000000007941 */ /* 0x000fea0003800000 */
.L_x_240:
[----:B-1-3-5:R-:W-:Y:S01]  /*8c40*/  IMAD.U32 R13, R10, 0x10000, RZ ;  /* 0x000100000a0d7824 */ /* 0x02afe200078e00ff */
[----:B------:R-:W-:Y:S01]  /*8c50*/  IADD3 R12, P4, R2, R109, RZ ;  /* 0x0000006d020c7210 */ /* 0x000fe20007f9e0ff */
[----:B------:R-:W-:Y:S01]  /*8c60*/  BSSY B0, `(.L_x_242) ;  /* 0x000000b000007945 */ /* 0x000fe20003800000 */
[----:B------:R-:W-:Y:S01]  /*8c70*/  ISETP.GT.AND P2, PT, R0, 0xc0, P0 ;  /* 0x000000c00000780c */ /* 0x000fe20000744270 */
[----:B------:R-:W-:-:S04]  /*8c80*/  FMUL R13, R13, R14 ;  /* 0x0000000e0d0d7220 */ /* 0x000fc80000400000 */
[----:B------:R-:W-:-:S05]  /*8c90*/  FFMA R13, R52, R11, R13 ;  /* 0x0000000b340d7223 */ /* 0x000fca000000000d */
[----:B------:R-:W-:Y:S01]  /*8ca0*/  F2FP.BF16.F32.PACK_AB R15, RZ, R13 ;  /* 0x0000000dff0f723e */ /* 0x000fe200000010ff */
[----:B------:R-:W-:Y:S01]  /*8cb0*/  IMAD.X R13, R3, 0x1, R21, P4 ;  /* 0x00000001030d7824 */ /* 0x000fe200020e0615 */
[----:B--2---:R-:W-:-:S04]  /*8cc0*/  IADD3 R4, P4, R4, UR5, RZ ;  /* 0x0000000504047c10 */ /* 0x004fc8000ff9e0ff */
[----:B------:R1:W-:Y:S01]  /*8cd0*/  @P3 STG.E.U16 desc[UR12][R12.64], R15 ;  /* 0x0000000f0c003986 */ /* 0x0003e2000c10150c */
[----:B------:R-:W-:Y:S01]  /*8ce0*/  IADD3.X R5, R5, UR4, RZ, P4, !PT ;  /* 0x0000000405057c10 */ /* 0x000fe2000a7fe4ff */
[----:B------:R-:W-:Y:S07]  /*8cf0*/  @!P2 BRA `(.L_x_243) ;  /* 0x000000000004a947 */ /* 0x000fee0003800000 */
[----:B------:R2:W5:Y:S02]  /*8d00*/  LDG.E.LTC128B.U16 R10, desc[UR12][R4.64] ;  /* 0x0000000c040a7981 */ /* 0x000564000c1e1520 */
.L_x_243:
[----:B------:R-:W-:Y:S05]  /*8d10*/  BSYNC B0 ;  /* 0x0000000000007941 */ /* 0x000fea0003800000 */
.L_x_242:
[----:B--2--5:R-:W-:Y:S01]  /*8d20*/  IMAD.U32 R5, R10, 0x10000, RZ ;  /* 0x000100000a057824 */ /* 0x024fe200078e00ff */
[----:B------:R-:W-:Y:S01]  /*8d30*/  IADD3 R2, P3, R2, R111, RZ ;  /* 0x0000006f02027210 */ /* 0x000fe20007f7e0ff */
[----:B------:R-:W-:Y:S01]  /*8d40*/  BSSY B0, `(.L_x_244) ;  /* 0x000000b000007945 */ /* 0x000fe20003800000 */
[----:B------:R-:W-:Y:S01]  /*8d50*/  ISETP.GT.AND P1, PT, R0, 0xc8, P1 ;  /* 0x000000c80000780c */ /* 0x000fe20000f24270 */
[----:B------:R-:W-:Y:S02]  /*8d60*/  FMUL R4, R5, R14 ;  /* 0x0000000e05047220 */ /* 0x000fe40000400000 */
[----:B------:R-:W-:Y:S02]  /*8d70*/  IMAD.X R3, R3, 0x1, R21, P3 ;  /* 0x0000000103037824 */ /* 0x000fe400018e0615 */
[----:B------:R-:W-:-:S05]  /*8d80*/  FFMA R4, R53, R11, R4 ;  /* 0x0000000b35047223 */ /* 0x000fca0000000004 */
[----:B------:R-:W-:-:S05]  /*8d90*/  F2FP.BF16.F32.PACK_AB R4, RZ, R4 ;  /* 0x00000004ff04723e */ /* 0x000fca00000010ff */
[----:B------:R2:W-:Y:S01]  /*8da0*/  @P2 STG.E.U16 desc[UR12][R2.64], R4 ;  /* 0x0000000402002986 */ /* 0x0005e2000c10150c */
[----:B------:R-:W-:Y:S05]  /*8db0*/  @!P1 BRA `(.L_x_245) ;  /* 0x00000000000c9947 */ /* 0x000fea0003800000 */
[----:B--2---:R-:W-:-:S04]  /*8dc0*/  IADD3 R2, P2, R8, UR6, RZ ;  /* 0x0000000608027c10 */ /* 0x004fc8000ff5e0ff */
[----:B------:R-:W-:-:S05]  /*8dd0*/  IADD3.X R3, R9, UR4, RZ, P2, !PT ;  /* 0x0000000409037c10 */ /* 0x000fca00097fe4ff */
[----:B------:R3:W5:Y:S04]  /*8de0*/  LDG.E.LTC128B.U16 R10, desc[UR12][R2.64] ;  /* 0x0000000c020a7981 */ /* 0x000768000c1e1520 */
.L_x_245:
[----:B------:R-:W-:Y:S05]  /*8df0*/  BSYNC B0 ;  /* 0x0000000000007941 */ /* 0x000fea0003800000 */
.L_x_244:
[----:B--23-5:R-:W-:Y:S01]  /*8e00*/  IMAD.U32 R3, R10, 0x10000, RZ ;  /* 0x000100000a037824 */ /* 0x02cfe200078e00ff */
[----:B------:R-:W-:Y:S01]  /*8e10*/  IADD3 R2, P2, R6, R109, RZ ;  /* 0x0000006d06027210 */ /* 0x000fe20007f5e0ff */
[----:B------:R-:W-:Y:S01]  /*8e20*/  BSSY B0, `(.L_x_246) ;  /* 0x000000c000007945 */ /* 0x000fe20003800000 */
[----:B------:R-:W-:Y:S01]  /*8e30*/  ISETP.GT.AND P0, PT, R0, 0xc8, P0 ;  /* 0x000000c80000780c */ /* 0x000fe20000704270 */
[----:B------:R-:W-:-:S04]  /*8e40*/  FMUL R3, R3, R14 ;  /* 0x0000000e03037220 */ /* 0x000fc80000400000 */
[----:B------:R-:W-:-:S05]  /*8e50*/  FFMA R3, R54, R11, R3 ;  /* 0x0000000b36037223 */ /* 0x000fca0000000003 */
[----:B------:R-:W-:Y:S01]  /*8e60*/  F2FP.BF16.F32.PACK_AB R5, RZ, R3 ;  /* 0x00000003ff05723e */ /* 0x000fe200000010ff */
[----:B------:R-:W-:Y:S01]  /*8e70*/  IMAD.X R3, R7, 0x1, R21, P2 ;  /* 0x0000000107037824 */ /* 0x000fe200010e0615 */
[----:B------:R-:W-:Y:S02]  /*8e80*/  IADD3 R4, P2, R8, UR5, RZ ;  /* 0x0000000508047c10 */ /* 0x000fe4000ff5e0ff */
[----:B------:R-:W-:Y:S02]  /*8e90*/  PRMT R0, R5, 0x7610, R0 ;  /* 0x0000761005007816 */ /* 0x000fe40000000000 */
[----:B------:R-:W-:-:S03]  /*8ea0*/  IADD3.X R5, R9, UR4, RZ, P2, !PT ;  /* 0x0000000409057c10 */ /* 0x000fc600097fe4ff */
[----:B------:R2:W-:Y:S01]  /*8eb0*/  @P1 STG.E.U16 desc[UR12][R2.64], R0 ;  /* 0x0000000002001986 */ /* 0x0005e2000c10150c */
[----:B------:R-:W-:Y:S05]  /*8ec0*/  @!P0 BRA `(.L_x_247) ;  /* 0x0000000000048947 */ /* 0x000fea0003800000 */
[----:B------:R3:W5:Y:S02]  /*8ed0*/  LDG.E.LTC128B.U16 R10, desc[UR12][R4.64] ;  /* 0x0000000c040a7981 */ /* 0x000764000c1e1520 */
.L_x_247:
[----:B------:R-:W-:Y:S05]  /*8ee0*/  BSYNC B0 ;  /* 0x0000000000007941 */ /* 0x000fea0003800000 */
.L_x_246:
[----:B--2--5:R-:W-:Y:S01]  /*8ef0*/  IMAD.U32 R3, R10, 0x10000, RZ ;  /* 0x000100000a037824 */ /* 0x024fe200078e00ff */
[----:B------:R-:W-:-:S03]  /*8f00*/  IADD3 R2, P1, R6, R111, RZ ;  /* 0x0000006f06027210 */ /* 0x000fc60007f3e0ff */
[----:B------:R-:W-:-:S04]  /*8f10*/  FMUL R14, R3, R14 ;  /* 0x0000000e030e7220 */ /* 0x000fc80000400000 */
[----:B------:R-:W-:Y:S01]  /*8f20*/  FFMA R14, R55, R11, R14 ;  /* 0x0000000b370e7223 */ /* 0x000fe2000000000e */
[----:B------:R-:W-:Y:S06]  /*8f30*/  @!P0 EXIT ;  /* 0x000000000000894d */ /* 0x000fec0003800000 */
[----:B------:R-:W-:Y:S01]  /*8f40*/  F2FP.BF16.F32.PACK_AB R14, RZ, R14 ;  /* 0x0000000eff0e723e */ /* 0x000fe200000010ff */
[----:B------:R-:W-:-:S05]  /*8f50*/  IMAD.X R3, R7, 0x1, R21, P1 ;  /* 0x0000000107037824 */ /* 0x000fca00008e0615 */
[----:B------:R-:W-:Y:S01]  /*8f60*/  STG.E.U16 desc[UR12][R2.64], R14 ;  /* 0x0000000e02007986 */ /* 0x000fe2000c10150c */
[----:B------:R-:W-:Y:S05]  /*8f70*/  EXIT ;  /* 0x000000000000794d */ /* 0x000fea0003800000 */
.L_x_27:
[----:B------:R-:W-:Y:S01]  /*8f80*/  ULDC.64 UR4, c[0x0][0x5c8] ;  /* 0x0001720000047ab9 */ /* 0x000fe20000000a00 */
[-C--:B------:R-:W-:Y:S01]  /*8f90*/  FMUL R120, R120, R11.reuse ;  /* 0x0000000b78787220 */ /* 0x080fe20000400000 */
[----:B------:R-:W-:Y:S01]  /*8fa0*/  LEA R2, P1, R18, UR4, 0x1 ;  /* 0x0000000412027c11 */ /* 0x000fe2000f8208ff */
[-C--:B------:R-:W-:Y:S01]  /*8fb0*/  FMUL R121, R121, R11.reuse ;  /* 0x0000000b79797220 */ /* 0x080fe20000400000 */
[----:B------:R-:W-:Y:S01]  /*8fc0*/  ISETP.GT.AND P4, PT, R10, 0x1, PT ;  /* 0x000000010a00780c */ /* 0x000fe20003f84270 */
[-C--:B------:R-:W-:Y:S01]  /*8fd0*/  FMUL R122, R122, R11.reuse ;  /* 0x0000000b7a7a7220 */ /* 0x080fe20000400000 */
[----:B------:R-:W-:Y:S01]  /*8fe0*/  F2FP.BF16.F32.PACK_AB R120, RZ, R120 ;  /* 0x00000078ff78723e */ /* 0x000fe200000010ff */
[-C--:B------:R-:W-:Y:S01]  /*8ff0*/  FMUL R123, R123, R11.reuse ;  /* 0x0000000b7b7b7220 */ /* 0x080fe20000400000 */
[----:B------:R-:W-:Y:S01]  /*9000*/  LEA.HI.X R3, R18, UR5, R21, 0x1, P1 ;  /* 0x0000000512037c11 */ /* 0x000fe200088f0c15 */
[-C--:B------:R-:W-:Y:S01]  /*9010*/  FMUL R124, R124, R11.reuse ;  /* 0x0000000b7c7c7220 */ /* 0x080fe20000400000 */
[----:B------:R-:W-:Y:S01]  /*9020*/  ISETP.GT.AND P2, PT, R10, RZ, PT ;  /* 0x000000ff0a00720c */ /* 0x000fe20003f44270 */
[-C--:B------:R-:W-:Y:S01]  /*9030*/  FMUL R125, R125, R11.reuse ;  /* 0x0000000b7d7d7220 */ /* 0x080fe20000400000 */
[C---:B------:R-:W-:Y:S01]  /*9040*/  ISETP.GT.AND P1, PT, R0.reuse, RZ, P4 ;  /* 0x000000ff0000720c */ /* 0x040fe20002724270 */
[----:B------:R-:W-:Y:S01]  /*9050*/  @P0 STG.E.U16 desc[UR12][R2.64], R120 ;  /* 0x0000007802000986 */ /* 0x000fe2000c10150c */
[----:B------:R-:W-:Y:S01]  /*9060*/  ISETP.GT.AND P2, PT, R0, 0x8, P2 ;  /* 0x000000080000780c */ /* 0x000fe20001744270 */
[-C--:B------:R-:W-:Y:S01]  /*9070*/  FMUL R126, R126, R11.reuse ;  /* 0x0000000b7e7e7220 */ /* 0x080fe20000400000 */
[----:B------:R-:W-:Y:S01]  /*9080*/  ISETP.GT.AND P0, PT, R0, 0x8, P4 ;  /* 0x000000080000780c */ /* 0x000fe20002704270 */
[-C--:B------:R-:W-:Y:S01]  /*9090*/  FMUL R127, R127, R11.reuse ;  /* 0x0000000b7f7f7220 */ /* 0x080fe20000400000 */
[----:B------:R-:W-:Y:S01]  /*90a0*/  SHF.L.U64.HI R15, R16, 0x1, R15 ;  /* 0x00000001100f7819 */ /* 0x000fe2000001020f */
[-C--:B------:R-:W-:Y:S01]  /*90b0*/  FMUL R128, R128, R11.reuse ;  /* 0x0000000b80807220 */ /* 0x080fe20000400000 */
[----:B------:R-:W-:Y:S01]  /*90c0*/  LEA R4, P3, R16, R2, 0x1 ;  /* 0x0000000210047211 */ /* 0x000fe200078608ff */
[----:B------:R-:W-:Y:S01]  /*90d0*/  FMUL R129, R129, R11 ;  /* 0x0000000b81817220 */ /* 0x000fe20000400000 */
[----:B------:R-:W-:Y:S01]  /*90e0*/  F2FP.BF16.F32.PACK_AB R121, RZ, R121 ;  /* 0x00000079ff79723e */ /* 0x000fe200000010ff */
[----:B------:R-:W-:Y:S01]  /*90f0*/  FMUL R130, R130, R11 ;  /* 0x0000000b82827220 */ /* 0x000fe20000400000 */
[----:B------:R-:W-:Y:S01]  /*9100*/  F2FP.BF16.F32.PACK_AB R122, RZ, R122 ;  /* 0x0000007aff7a723e */ /* 0x000fe200000010ff */
[----:B------:R-:W-:Y:S01]  /*9110*/  IMAD.X R5, R15, 0x1, R3, P3 ;  /* 0x000000010f057824 */ /* 0x000fe200018e0603 */
[----:B------:R-:W-:Y:S01]  /*9120*/  F2FP.BF16.F32.PACK_AB R123, RZ, R123 ;  /* 0x0000007bff7b723e */ /* 0x000fe200000010ff */
[----:B------:R-:W-:Y:S01]  /*9130*/  @P1 STG.E.U16 desc[UR12][R2.64+0x2], R121 ;  /* 0x0000027902001986 */ /* 0x000fe2000c10150c */
[C---:B------:R-:W-:Y:S01]  /*9140*/  ISETP.GT.AND P5, PT, R10.reuse, 0x8, PT ;  /* 0x000000080a00780c */ /* 0x040fe20003fa4270 */
[-C--:B------:R-:W-:Y:S01]  /*9150*/  FMUL R131, R131, R11.reuse ;  /* 0x0000000b83837220 */ /* 0x080fe20000400000 */
[----:B------:R-:W-:Y:S01]  /*9160*/  ISETP.GT.AND P4, PT, R10, 0x9, PT ;  /* 0x000000090a00780c */ /* 0x000fe20003f84270 */
[----:B------:R-:W-:Y:S01]  /*9170*/  @P2 STG.E.U16 desc[UR12][R4.64], R122 ;  /* 0x0000007a04002986 */ /* 0x000fe2000c10150c */
[----:B------:R-:W-:Y:S01]  /*9180*/  ISETP.GT.AND P1, PT, R0, RZ, P5 ;  /* 0x000000ff0000720c */ /* 0x000fe20002f24270 */
[----:B------:R-:W-:Y:S01]  /*9190*/  IMAD.SHL.U32 R9, R12, 0x80, RZ ;  /* 0x000000800c097824 */ /* 0x000fe200078e00ff */
[C---:B------:R-:W-:Y:S01]  /*91a0*/  ISETP.GT.AND P2, PT, R0.reuse, RZ, P4 ;  /* 0x000000ff0000720c */ /* 0x040fe20002744270 */
[----:B------:R-:W-:Y:S01]  /*91b0*/  @P0 STG.E.U16 desc[UR12][R4.64+0x2], R123 ;  /* 0x0000027b04000986 */ /* 0x000fe2000c10150c */
[----:B------:R-:W-:Y:S01]  /*91c0*/  ISETP.GT.AND P0, PT, R0, 0x8, P5 ;  /* 0x000000080000780c */ /* 0x000fe20002f04270 */
[-C--:B------:R-:W-:Y:S01]  /*91d0*/  FMUL R132, R132, R11.reuse ;  /* 0x0000000b84847220 */ /* 0x080fe20000400000 */
[----:B------:R-:W-:Y:S01]  /*91e0*/  F2FP.BF16.F32.PACK_AB R124, RZ, R124 ;  /* 0x0000007cff7c723e */ /* 0x000fe200000010ff */
[----:B------:R-:W-:Y:S01]  /*91f0*/  FMUL R133, R133, R11 ;  /* 0x0000000b85857220 */ /* 0x000fe20000400000 */
[----:B------:R-:W-:Y:S01]  /*9200*/  F2FP.BF16.F32.PACK_AB R125, RZ, R125 ;  /* 0x0000007dff7d723e */ /* 0x000fe200000010ff */
[-C--:B------:R-:W-:Y:S01]  /*9210*/  FMUL R134, R134, R11.reuse ;  /* 0x0000000b86867220 */ /* 0x080fe20000400000 */
[----:B------:R-:W-:Y:S01]  /*9220*/  F2FP.BF16.F32.PACK_AB R126, RZ, R126 ;  /* 0x0000007eff7e723e */ /* 0x000fe200000010ff */
[-C--:B------:R-:W-:Y:S01]  /*9230*/  FMUL R135, R135, R11.reuse ;  /* 0x0000000b87877220 */ /* 0x080fe20000400000 */
[----:B------:R-:W-:Y:S01]  /*9240*/  ISETP.GT.AND P3, PT, R10, 0x10, PT ;  /* 0x000000100a00780c */ /* 0x000fe20003f64270 */
[----:B------:R-:W-:Y:S01]  /*9250*/  @P1 STG.E.U16 desc[UR12][R2.64+0x10], R124 ;  /* 0x0000107c02001986 */ /* 0x000fe2000c10150c */
[----:B------:R-:W-:Y:S01]  /*9260*/  ISETP.GT.AND P1, PT, R0, 0x8, P4 ;  /* 0x000000080000780c */ /* 0x000fe20002724270 */
[----:B------:R-:W-:Y:S01]  /*9270*/  FMUL R136, R136, R11 ;  /* 0x0000000b88887220 */ /* 0x000fe20000400000 */
[----:B------:R-:W-:Y:S01]  /*9280*/  F2FP.BF16.F32.PACK_AB R127, RZ, R127 ;  /* 0x0000007fff7f723e */ /* 0x000fe200000010ff */
[----:B------:R-:W-:Y:S01]  /*9290*/  @P2 STG.E.U16 desc[UR12][R2.64+0x12], R125 ;  /* 0x0000127d02002986 */ /* 0x000fe2000c10150c */
[----:B------:R-:W-:Y:S01]  /*92a0*/  F2FP.BF16.F32.PACK_AB R128, RZ, R128 ;  /* 0x00000080ff80723e */ /* 0x000fe200000010ff */
[-C--:B------:R-:W-:Y:S01]  /*92b0*/  FMUL R137, R137, R11.reuse ;  /* 0x0000000b89897220 */ /* 0x080fe20000400000 */
[----:B------:R-:W-:Y:S01]  /*92c0*/  ISETP.GT.AND P2, PT, R10, 0x11, PT ;  /* 0x000000110a00780c */ /* 0x000fe20003f44270 */
[----:B------:R-:W-:Y:S01]  /*92d0*/  @P0 STG.E.U16 desc[UR12][R4.64+0x10], R126 ;  /* 0x0000107e04000986 */ /* 0x000fe2000c10150c */
[----:B------:R-:W-:Y:S01]  /*92e0*/  ISETP.GT.AND P0, PT, R0, RZ, P3 ;  /* 0x000000ff0000720c */ /* 0x000fe20001f04270 */
[----:B------:R-:W-:Y:S01]  /*92f0*/  FMUL R138, R138, R11 ;  /* 0x0000000b8a8a7220 */ /* 0x000fe20000400000 */
[----:B------:R-:W-:Y:S01]  /*9300*/  F2FP.BF16.F32.PACK_AB R129, RZ, R129 ;  /* 0x00000081ff81723e */ /* 0x000fe200000010ff */
[----:B------:R-:W-:Y:S01]  /*9310*/  FMUL R139, R139, R11 ;  /* 0x0000000b8b8b7220 */ /* 0x000fe20000400000 */
[----:B------:R-:W-:Y:S01]  /*9320*/  F2FP.BF16.F32.PACK_AB R130, RZ, R130 ;  /* 0x00000082ff82723e */ /* 0x000fe200000010ff */
[----:B------:R-:W-:Y:S01]  /*9330*/  @P1 STG.E.U16 desc[UR12][R4.64+0x12], R127 ;  /* 0x0000127f04001986 */ /* 0x000fe2000c10150c */
[----:B------:R-:W-:Y:S01]  /*9340*/  F2FP.BF16.F32.PACK_AB R131, RZ, R131 ;  /* 0x00000083ff83723e */ /* 0x000fe200000010ff */
[-C--:B------:R-:W-:Y:S01]  /*9350*/  FMUL R140, R140, R11.reuse ;  /* 0x0000000b8c8c7220 */ /* 0x080fe20000400000 */
[----:B------:R-:W-:Y:S01]  /*9360*/  SHF.L.U64.HI R13, R12, 0x7, R13 ;  /* 0x000000070c0d7819 */ /* 0x000fe2000001020d */
[-C--:B------:R-:W-:Y:S01]  /*9370*/  FMUL R141, R141, R11.reuse ;  /* 0x0000000b8d8d7220 */ /* 0x080fe20000400000 */
[----:B------:R-:W-:Y:S01]  /*9380*/  LOP3.LUT R15, R9, 0x2, RZ, 0xfc, !PT ;  /* 0x00000002090f7812 */ /* 0x000fe200078efcff */
[-C--:B------:R-:W-:Y:S01]  /*9390*/  FMUL R142, R142, R11.reuse ;  /* 0x0000000b8e8e7220 */ /* 0x080fe20000400000 */
[----:B------:R-:W-:Y:S01]  /*93a0*/  F2FP.BF16.F32.PACK_AB R132, RZ, R132 ;  /* 0x00000084ff84723e */ /* 0x000fe200000010ff */
[----:B------:R0:W-:Y:S01]  /*93b0*/  @P0 STG.E.U16 desc[UR12][R2.64+0x20], R128 ;  /* 0x0000208002000986 */ /* 0x0001e2000c10150c */
[----:B------:R-:W-:Y:S01]  /*93c0*/  ISETP.GT.AND P0, PT, R0, RZ, P2 ;  /* 0x000000ff0000720c */ /* 0x000fe20001704270 */
[-C--:B------:R-:W-:Y:S01]  /*93d0*/  FMUL R143, R143, R11.reuse ;  /* 0x0000000b8f8f7220 */ /* 0x080fe20000400000 */
[----:B------:R-:W-:Y:S01]  /*93e0*/  ISETP.GT.AND P1, PT, R10, 0x19, PT ;  /* 0x000000190a00780c */ /* 0x000fe20003f24270 */
[----:B------:R-:W-:Y:S01]  /*93f0*/  FMUL R144, R144, R11 ;  /* 0x0000000b90907220 */ /* 0x000fe20000400000 */
[----:B------:R-:W-:Y:S01]  /*9400*/  F2FP.BF16.F32.PACK_AB R133, RZ, R133 ;  /* 0x00000085ff85723e */ /* 0x000fe200000010ff */
[-C--:B------:R-:W-:Y:S01]  /*9410*/  FMUL R145, R145, R11.reuse ;  /* 0x0000000b91917220 */ /* 0x080fe20000400000 */
[----:B------:R-:W-:Y:S01]  /*9420*/  F2FP.BF16.F32.PACK_AB R134, RZ, R134 ;  /* 0x00000086ff86723e */ /* 0x000fe200000010ff */
[----:B------:R-:W-:Y:S01]  /*9430*/  FMUL R146, R146, R11 ;  /* 0x0000000b92927220 */ /* 0x000fe20000400000 */
[----:B------:R-:W-:Y:S01]  /*9440*/  F2FP.BF16.F32.PACK_AB R135, RZ, R135 ;  /* 0x00000087ff87723e */ /* 0x000fe200000010ff */
[-C--:B------:R-:W-:Y:S01]  /*9450*/  FMUL R147, R147, R11.reuse ;  /* 0x0000000b93937220 */ /* 0x080fe20000400000 */
[----:B------:R-:W-:Y:S01]  /*9460*/  F2FP.BF16.F32.PACK_AB R136, RZ, R136 ;  /* 0x00000088ff88723e */ /* 0x000fe200000010ff */
[----:B------:R-:W-:Y:S01]  /*9470*/  FMUL R148, R148, R11 ;  /* 0x0000000b94947220 */ /* 0x000fe20000400000 */
[----:B------:R-:W-:Y:S01]  /*9480*/  F2FP.BF16.F32.PACK_AB R137, RZ, R137 ;  /* 0x00000089ff89723e */ /* 0x000fe200000010ff */
[----:B------:R1:W-:Y:S01]  /*9490*/  @P0 STG.E.U16 desc[UR12][R2.64+0x22], R129 ;  /* 0x0000228102000986 */ /* 0x0003e2000c10150c */
[----:B------:R-:W-:Y:S01]  /*94a0*/  ISETP.GT.AND P0, PT, R0, 0x8, P3 ;  /* 0x000000080000780c */ /* 0x000fe20001f04270 */
[-C--:B------:R-:W-:Y:S01]  /*94b0*/  FMUL R149, R149, R11.reuse ;  /* 0x0000000b95957220 */ /* 0x080fe20000400000 */
[----:B------:R-:W-:Y:S01]  /*94c0*/  F2FP.BF16.F32.PACK_AB R138, RZ, R138 ;  /* 0x0000008aff8a723e */ /* 0x000fe200000010ff */
[----:B------:R-:W-:Y:S01]  /*94d0*/  FMUL R150, R150, R11 ;  /* 0x0000000b96967220 */ /* 0x000fe20000400000 */
[----:B------:R-:W-:Y:S01]  /*94e0*/  F2FP.BF16.F32.PACK_AB R139, RZ, R139 ;  /* 0x0000008bff8b723e */ /* 0x000fe200000010ff */
[-C--:B------:R-:W-:Y:S01]  /*94f0*/  FMUL R151, R151, R11.reuse ;  /* 0x0000000b97977220 */ /* 0x080fe20000400000 */
[----:B------:R-:W-:Y:S01]  /*9500*/  ISETP.GT.AND P5, PT, R10, 0x28, PT ;  /* 0x000000280a00780c */ /* 0x000fe20003fa4270 */
[-C--:B------:R-:W-:Y:S01]  /*9510*/  FMUL R88, R88, R11.reuse ;  /* 0x0000000b58587220 */ /* 0x080fe20000400000 */
[----:B------:R-:W-:Y:S01]  /*9520*/  F2FP.BF16.F32.PACK_AB R140, RZ, R140 ;  /* 0x0000008cff8c723e */ /* 0x000fe200000010ff */
[-C--:B------:R-:W-:Y:S01]  /*9530*/  FMUL R89, R89, R11.reuse ;  /* 0x0000000b59597220 */ /* 0x080fe20000400000 */
[----:B------:R-:W-:Y:S01]  /*9540*/  ISETP.GT.AND P4, PT, R10, 0x29, PT ;  /* 0x000000290a00780c */ /* 0x000fe20003f84270 */
[----:B------:R-:W-:Y:S01]  /*9550*/  FMUL R90, R90, R11 ;  /* 0x0000000b5a5a7220 */ /* 0x000fe20000400000 */
[----:B------:R-:W-:Y:S01]  /*9560*/  F2FP.BF16.F32.PACK_AB R141, RZ, R141 ;  /* 0x0000008dff8d723e */ /* 0x000fe200000010ff */
[----:B------:R-:W-:Y:S01]  /*9570*/  @P0 STG.E.U16 desc[UR12][R4.64+0x20], R130 ;  /* 0x0000208204000986 */ /* 0x000fe2000c10150c */
[----:B------:R-:W-:Y:S01]  /*9580*/  ISETP.GT.AND P0, PT, R0, 0x8, P2 ;  /* 0x000000080000780c */ /* 0x000fe20001704270 */
[-C--:B------:R-:W-:Y:S01]  /*9590*/  FMUL R91, R91, R11.reuse ;  /* 0x0000000b5b5b7220 */ /* 0x080fe20000400000 */
[----:B------:R-:W-:Y:S01]  /*95a0*/  ISETP.GT.AND P2, PT, R10, 0x18, PT ;  /* 0x000000180a00780c */ /* 0x000fe20003f44270 */
        /* <DEDUP_REMOVED lines=8> */
[----:B------:R-:W-:Y:S01]  /*9630*/  FMUL R96, R96, R11 ;  /* 0x0000000b60607220 */ /* 0x000fe20000400000 */
[----:B------:R-:W-:Y:S01]  /*9640*/  F2FP.BF16.F32.PACK_AB R145, RZ, R145 ;  /* 0x00000091ff91723e */ /* 0x000fe200000010ff */
[----:B------:R-:W-:Y:S01]  /*9650*/  @P0 STG.E.U16 desc[UR12][R4.64+0x22], R131 ;  /* 0x0000228304000986 */ /* 0x000fe2000c10150c */
[----:B------:R-:W-:Y:S01]  /*9660*/  IADD3 R6, P0, R9, R2, RZ ;  /* 0x0000000209067210 */ /* 0x000fe20007f1e0ff */
[-C--:B------:R-:W-:Y:S01]  /*9670*/  FMUL R97, R97, R11.reuse ;  /* 0x0000000b61617220 */ /* 0x080fe20000400000 */
[----:B------:R-:W-:Y:S01]  /*9680*/  F2FP.BF16.F32.PACK_AB R146, RZ, R146 ;  /* 0x00000092ff92723e */ /* 0x000fe200000010ff */
[----:B------:R-:W-:Y:S01]  /*9690*/  FMUL R98, R98, R11 ;  /* 0x0000000b62627220 */ /* 0x000fe20000400000 */
[----:B------:R-:W-:Y:S01]  /*96a0*/  F2FP.BF16.F32.PACK_AB R147, RZ, R147 ;  /* 0x00000093ff93723e */ /* 0x000fe200000010ff */
[--C-:B------:R-:W-:Y:S01]  /*96b0*/  IMAD.X R7, R13, 0x1, R3.reuse, P0 ;  /* 0x000000010d077824 */ /* 0x100fe200000e0603 */
[----:B------:R-:W-:Y:S01]  /*96c0*/  IADD3 R18, P0, R15, R2, RZ ;  /* 0x000000020f127210 */ /* 0x000fe20007f1e0ff */
[-C--:B------:R-:W-:Y:S01]  /*96d0*/  FMUL R99, R99, R11.reuse ;  /* 0x0000000b63637220 */ /* 0x080fe20000400000 */
[----:B------:R-:W-:Y:S01]  /*96e0*/  F2FP.BF16.F32.PACK_AB R148, RZ, R148 ;  /* 0x00000094ff94723e */ /* 0x000fe200000010ff */
[----:B------:R-:W-:Y:S01]  /*96f0*/  FMUL R100, R100, R11 ;  /* 0x0000000b64647220 */ /* 0x000fe20000400000 */
[----:B------:R-:W-:Y:S01]  /*9700*/  F2FP.BF16.F32.PACK_AB R149, RZ, R149 ;  /* 0x00000095ff95723e */ /* 0x000fe200000010ff */
[----:B------:R-:W-:Y:S01]  /*9710*/  IMAD.X R19, R13, 0x1, R3, P0 ;  /* 0x000000010d137824 */ /* 0x000fe200000e0603 */
[----:B------:R-:W-:Y:S01]  /*9720*/  ISETP.GT.AND P0, PT, R0, RZ, P2 ;  /* 0x000000ff0000720c */ /* 0x000fe20001704270 */
[-C--:B------:R-:W-:Y:S01]  /*9730*/  FMUL R101, R101, R11.reuse ;  /* 0x0000000b65657220 */ /* 0x080fe20000400000 */
[----:B------:R-:W-:Y:S01]  /*9740*/  F2FP.BF16.F32.PACK_AB R150, RZ, R150 ;  /* 0x00000096ff96723e */ /* 0x000fe200000010ff */
[----:B------:R-:W-:Y:S01]  /*9750*/  FMUL R102, R102, R11 ;  /* 0x0000000b66667220 */ /* 0x000fe20000400000 */
[----:B------:R-:W-:Y:S01]  /*9760*/  F2FP.BF16.F32.PACK_AB R151, RZ, R151 ;  /* 0x00000097ff97723e */ /* 0x000fe200000010ff */
[-C--:B------:R-:W-:Y:S01]  /*9770*/  FMUL R103, R103, R11.reuse ;  /* 0x0000000b67677220 */ /* 0x080fe20000400000 */
[----:B------:R-:W-:Y:S01]  /*9780*/  LOP3.LUT R21, R9, 0x10, RZ, 0xfc, !PT ;  /* 0x0000001009157812 */ /* 0x000fe200078efcff */
[-C--:B------:R-:W-:Y:S01]  /*9790*/  FMUL R104, R104, R11.reuse ;  /* 0x0000000b68687220 */ /* 0x080fe20000400000 */
[----:B------:R-:W-:Y:S01]  /*97a0*/  F2FP.BF16.F32.PACK_AB R88, RZ, R88 ;  /* 0x00000058ff58723e */ /* 0x000fe200000010ff */
[-C--:B------:R-:W-:Y:S01]  /*97b0*/  FMUL R105, R105, R11.reuse ;  /* 0x0000000b69697220 */ /* 0x080fe20000400000 */
[----:B------:R-:W-:Y:S01]  /*97c0*/  LOP3.LUT R23, R9, 0x12, RZ, 0xfc, !PT ;  /* 0x0000001209177812 */ /* 0x000fe200078efcff */
[----:B------:R-:W-:Y:S01]  /*97d0*/  FMUL R106, R106, R11 ;  /* 0x0000000b6a6a7220 */ /* 0x000fe20000400000 */
[----:B------:R-:W-:Y:S01]  /*97e0*/  F2FP.BF16.F32.PACK_AB R89, RZ, R89 ;  /* 0x00000059ff59723e */ /* 0x000fe200000010ff */
[----:B------:R-:W-:Y:S01]  /*97f0*/  @P0 STG.E.U16 desc[UR12][R2.64+0x30], R132 ;  /* 0x0000308402000986 */ /* 0x000fe2000c10150c */
[----:B------:R-:W-:Y:S01]  /*9800*/  ISETP.GT.AND P0, PT, R0, RZ, P1 ;  /* 0x000000ff0000720c */ /* 0x000fe20000f04270 */
        /* <DEDUP_REMOVED lines=8> */
[-C--:B------:R-:W-:Y:S01]  /*9890*/  FMUL R111, R111, R11.reuse ;  /* 0x0000000b6f6f7220 */ /* 0x080fe20000400000 */
[----:B------:R-:W-:Y:S01]  /*98a0*/  PRMT R8, R92, 0x7610, R8 ;  /* 0x000076105c087816 */ /* 0x000fe20000000008 */
[-C--:B------:R-:W-:Y:S01]  /*98b0*/  FMUL R112, R112, R11.reuse ;  /* 0x0000000b70707220 */ /* 0x080fe20000400000 */
[----:B------:R-:W-:Y:S01]  /*98c0*/  F2FP.BF16.F32.PACK_AB R94, RZ, R94 ;  /* 0x0000005eff5e723e */ /* 0x000fe200000010ff */
[----:B------:R-:W-:Y:S01]  /*98d0*/  @P0 STG.E.U16 desc[UR12][R2.64+0x32], R133 ;  /* 0x0000328502000986 */ /* 0x000fe2000c10150c */
[----:B------:R-:W-:Y:S01]  /*98e0*/  ISETP.GT.AND P0, PT, R0, 0x8, P2 ;  /* 0x000000080000780c */ /* 0x000fe20001704270 */
        /* <DEDUP_REMOVED lines=26> */
[----:B------:R-:W-:Y:S01]  /*9a90*/  @P0 STG.E.U16 desc[UR12][R4.64+0x32], R135 ;  /* 0x0000328704000986 */ /* 0x000fe2000c10150c */
[----:B------:R-:W-:Y:S01]  /*9aa0*/  ISETP.GT.AND P0, PT, R0, RZ, P2 ;  /* 0x000000ff0000720c */ /* 0x000fe20001704270 */
        /* <DEDUP_REMOVED lines=135> */
[----:B------:R-:W-:-:S02]  /*a320*/  F2FP.BF16.F32.PACK_AB R33, RZ, R33 ;  /* 0x00000021ff21723e */ /* 0x000fc400000010ff */
[----:B------:R-:W-:Y:S01]  /*a330*/  F2FP.BF16.F32.PACK_AB R34, RZ, R34 ;  /* 0x00000022ff22723e */ /* 0x000fe200000010ff */
[----:B------:R-:W-:Y:S01]  /*a340*/  @P0 STG.E.U16 desc[UR12][R2.64+0x62], R145 ;  /* 0x0000629102000986 */ /* 0x000fe2000c10150c */
[----:B------:R-:W-:Y:S02]  /*a350*/  ISETP.GT.AND P0, PT, R0, 0x8, P3 ;  /* 0x000000080000780c */ /* 0x000fe40001f04270 */
[----:B------:R-:W-:Y:S02]  /*a360*/  F2FP.BF16.F32.PACK_AB R35, RZ, R35 ;  /* 0x00000023ff23723e */ /* 0x000fe400000010ff */
[----:B------:R-:W-:Y:S02]  /*a370*/  F2FP.BF16.F32.PACK_AB R36, RZ, R36 ;  /* 0x00000024ff24723e */ /* 0x000fe400000010ff */
[----:B------:R-:W-:Y:S02]  /*a380*/  F2FP.BF16.F32.PACK_AB R37, RZ, R37 ;  /* 0x00000025ff25723e */ /* 0x000fe400000010ff */
[----:B------:R-:W-:-:S02]  /*a390*/  F2FP.BF16.F32.PACK_AB R38, RZ, R38 ;  /* 0x00000026ff26723e */ /* 0x000fc400000010ff */
[----:B------:R-:W-:Y:S02]  /*a3a0*/  F2FP.BF16.F32.PACK_AB R39, RZ, R39 ;  /* 0x00000027ff27723e */ /* 0x000fe400000010ff */
[----:B------:R-:W-:Y:S01]  /*a3b0*/  F2FP.BF16.F32.PACK_AB R40, RZ, R40 ;  /* 0x00000028ff28723e */ /* 0x000fe200000010ff */
[----:B------:R-:W-:Y:S01]  /*a3c0*/  @P0 STG.E.U16 desc[UR12][R4.64+0x60], R146 ;  /* 0x0000609204000986 */ /* 0x000fe2000c10150c */
[----:B------:R-:W-:Y:S02]  /*a3d0*/  ISETP.GT.AND P0, PT, R0, 0x8, P1 ;  /* 0x000000080000780c */ /* 0x000fe40000f04270 */
[----:B------:R-:W-:Y:S02]  /*a3e0*/  F2FP.BF16.F32.PACK_AB R41, RZ, R41 ;  /* 0x00000029ff29723e */ /* 0x000fe400000010ff */
[----:B------:R-:W-:Y:S02]  /*a3f0*/  F2FP.BF16.F32.PACK_AB R42, RZ, R42 ;  /* 0x0000002aff2a723e */ /* 0x000fe400000010ff */
[----:B------:R-:W-:-:S02]  /*a400*/  F2FP.BF16.F32.PACK_AB R43, RZ, R43 ;  /* 0x0000002bff2b723e */ /* 0x000fc400000010ff */
[----:B------:R-:W-:Y:S02]  /*a410*/  F2FP.BF16.F32.PACK_AB R44, RZ, R44 ;  /* 0x0000002cff2c723e */ /* 0x000fe400000010ff */
[----:B------:R-:W-:Y:S02]  /*a420*/  F2FP.BF16.F32.PACK_AB R45, RZ, R45 ;  /* 0x0000002dff2d723e */ /* 0x000fe400000010ff */
[----:B------:R-:W-:Y:S01]  /*a430*/  F2FP.BF16.F32.PACK_AB R46, RZ, R46 ;  /* 0x0000002eff2e723e */ /* 0x000fe200000010ff */
[----:B------:R-:W-:Y:S01]  /*a440*/  @P0 STG.E.U16 desc[UR12][R4.64+0x62], R147 ;  /* 0x0000629304000986 */ /* 0x000fe2000c10150c */
[----:B------:R-:W-:Y:S02]  /*a450*/  ISETP.GT.AND P0, PT, R0, RZ, P2 ;  /* 0x000000ff0000720c */ /* 0x000fe40001704270 */
[----:B------:R-:W-:Y:S02]  /*a460*/  F2FP.BF16.F32.PACK_AB R47, RZ, R47 ;  /* 0x0000002fff2f723e */ /* 0x000fe400000010ff */
[----:B------:R-:W-:-:S02]  /*a470*/  F2FP.BF16.F32.PACK_AB R48, RZ, R48 ;  /* 0x00000030ff30723e */ /* 0x000fc400000010ff */
[----:B------:R-:W-:Y:S02]  /*a480*/  F2FP.BF16.F32.PACK_AB R49, RZ, R49 ;  /* 0x00000031ff31723e */ /* 0x000fe400000010ff */
[----:B------:R-:W-:Y:S02]  /*a490*/  F2FP.BF16.F32.PACK_AB R50, RZ, R50 ;  /* 0x00000032ff32723e */ /* 0x000fe400000010ff */
[----:B------:R-:W-:Y:S02]  /*a4a0*/  F2FP.BF16.F32.PACK_AB R51, RZ, R51 ;  /* 0x00000033ff33723e */ /* 0x000fe400000010ff */
[----:B------:R-:W-:Y:S01]  /*a4b0*/  F2FP.BF16.F32.PACK_AB R52, RZ, R52 ;  /* 0x00000034ff34723e */ /* 0x000fe200000010ff */
[----:B------:R-:W-:Y:S01]  /*a4c0*/  @P0 STG.E.U16 desc[UR12][R2.64+0x70], R148 ;  /* 0x0000709402000986 */ /* 0x000fe2000c10150c */
[----:B------:R-:W-:Y:S02]  /*a4d0*/  ISETP.GT.AND P0, PT, R10, 0x39, PT ;  /* 0x000000390a00780c */ /* 0x000fe40003f04270 */
[----:B------:R-:W-:-:S02]  /*a4e0*/  F2FP.BF16.F32.PACK_AB R53, RZ, R53 ;  /* 0x00000035ff35723e */ /* 0x000fc400000010ff */
[----:B------:R-:W-:Y:S02]  /*a4f0*/  ISETP.GT.AND P6, PT, R0, RZ, P0 ;  /* 0x000000ff0000720c */ /* 0x000fe400007c4270 */
[----:B------:R-:W-:-:S11]  /*a500*/  F2FP.BF16.F32.PACK_AB R54, RZ, R54 ;  /* 0x00000036ff36723e */ /* 0x000fd600000010ff */
[----:B------:R-:W-:Y:S01]  /*a510*/  @P6 STG.E.U16 desc[UR12][R2.64+0x72], R149 ;  /* 0x0000729502006986 */ /* 0x000fe2000c10150c */
[----:B------:R-:W-:-:S13]  /*a520*/  ISETP.GT.AND P6, PT, R0, 0x8, P2 ;  /* 0x000000080000780c */ /* 0x000fda00017c4270 */
[----:B------:R-:W-:Y:S01]  /*a530*/  @P6 STG.E.U16 desc[UR12][R4.64+0x70], R150 ;  /* 0x0000709604006986 */ /* 0x000fe2000c10150c */
[----:B------:R-:W-:-:S13]  /*a540*/  ISETP.GT.AND P6, PT, R0, 0x8, P0 ;  /* 0x000000080000780c */ /* 0x000fda00007c4270 */
[----:B------:R-:W-:Y:S01]  /*a550*/  @P6 STG.E.U16 desc[UR12][R4.64+0x72], R151 ;  /* 0x0000729704006986 */ /* 0x000fe2000c10150c */
[----:B0-----:R-:W-:-:S05]  /*a560*/  IADD3 R128, P6, R21, R2, RZ ;  /* 0x0000000215807210 */ /* 0x001fca0007fde0ff */
[----:B-1----:R-:W-:Y:S01]  /*a570*/  IMAD.X R129, R13, 0x1, R3, P6 ;  /* 0x000000010d817824 */ /* 0x002fe200030e0603 */
[----:B------:R-:W-:-:S04]  /*a580*/  ISETP.GT.AND P6, PT, R10, RZ, PT ;  /* 0x000000ff0a00720c */ /* 0x000fc80003fc4270 */
[----:B------:R-:W-:-:S13]  /*a590*/  ISETP.GT.AND P6, PT, R0, 0x40, P6 ;  /* 0x000000400000780c */ /* 0x000fda00037c4270 */
[----:B------:R-:W-:Y:S01]  /*a5a0*/  @P6 STG.E.U16 desc[UR12][R6.64], R88 ;  /* 0x0000005806006986 */ /* 0x000fe2000c10150c */
[----:B------:R-:W-:-:S05]  /*a5b0*/  IADD3 R120, P6, R23, R2, RZ ;  /* 0x0000000217787210 */ /* 0x000fca0007fde0ff */
[----:B------:R-:W-:Y:S01]  /*a5c0*/  IMAD.X R121, R13, 0x1, R3, P6 ;  /* 0x000000010d797824 */ /* 0x000fe200030e0603 */
[----:B------:R-:W-:-:S04]  /*a5d0*/  ISETP.GT.AND P6, PT, R10, 0x1, PT ;  /* 0x000000010a00780c */ /* 0x000fc80003fc4270 */
[----:B------:R-:W-:-:S13]  /*a5e0*/  ISETP.GT.AND P6, PT, R0, 0x40, P6 ;  /* 0x000000400000780c */ /* 0x000fda00037c4270 */
[----:B------:R0:W-:Y:S01]  /*a5f0*/  @P6 STG.E.U16 desc[UR12][R18.64], R89 ;  /* 0x0000005912006986 */ /* 0x0001e2000c10150c */
[----:B------:R-:W-:-:S05]  /*a600*/  IADD3 R16, P6, R9, R4, RZ ;  /* 0x0000000409107210 */ /* 0x000fca0007fde0ff */
[----:B------:R-:W-:Y:S01]  /*a610*/  IMAD.X R17, R13, 0x1, R5, P6 ;  /* 0x000000010d117824 */ /* 0x000fe200030e0605 */
[----:B------:R-:W-:-:S04]  /*a620*/  ISETP.GT.AND P6, PT, R10, RZ, PT ;  /* 0x000000ff0a00720c */ /* 0x000fc80003fc4270 */
[----:B------:R-:W-:Y:S02]  /*a630*/  ISETP.GT.AND P6, PT, R0, 0x48, P6 ;  /* 0x000000480000780c */ /* 0x000fe400037c4270 */
[C---:B0-----:R-:W-:Y:S02]  /*a640*/  LOP3.LUT R19, R9.reuse, 0x20, RZ, 0xfc, !PT ;  /* 0x0000002009137812 */ /* 0x041fe400078efcff */
[----:B------:R-:W-:-:S09]  /*a650*/  LOP3.LUT R89, R9, 0x22, RZ, 0xfc, !PT ;  /* 0x0000002209597812 */ /* 0x000fd200078efcff */
        /* <DEDUP_REMOVED lines=8> */
[----:B------:R-:W-:-:S04]  /*a6e0*/  ISETP.GT.AND P6, PT, R10, 0x8, PT ;  /* 0x000000080a00780c */ /* 0x000fc80003fc4270 */
[----:B------:R-:W-:Y:S02]  /*a6f0*/  ISETP.GT.AND P6, PT, R0, 0x40, P6 ;  /* 0x000000400000780c */ /* 0x000fe400037c4270 */
[----:B0-----:R-:W-:-:S11]  /*a700*/  LOP3.LUT R91, R9, 0x30, RZ, 0xfc, !PT ;  /* 0x00000030095b7812 */ /* 0x001fd600078efcff */
[----:B------:R0:W-:Y:S01]  /*a710*/  @P6 STG.E.U16 desc[UR12][R128.64], R8 ;  /* 0x0000000880006986 */ /* 0x0001e2000c10150c */
[----:B------:R-:W-:-:S05]  /*a720*/  IADD3 R122, P6, R89, R2, RZ ;  /* 0x00000002597a7210 */ /* 0x000fca0007fde0ff */
[----:B------:R-:W-:Y:S01]  /*a730*/  IMAD.X R123, R13, 0x1, R3, P6 ;  /* 0x000000010d7b7824 */ /* 0x000fe200030e0603 */
[----:B------:R-:W-:-:S04]  /*a740*/  ISETP.GT.AND P6, PT, R10, 0x9, PT ;  /* 0x000000090a00780c */ /* 0x000fc80003fc4270 */
[----:B------:R-:W-:Y:S02]  /*a750*/  ISETP.GT.AND P6, PT, R0, 0x40, P6 ;  /* 0x000000400000780c */ /* 0x000fe400037c4270 */
[----:B0-----:R-:W-:-:S11]  /*a760*/  PRMT R8, R96, 0x7610, R8 ;  /* 0x0000761060087816 */ /* 0x001fd60000000008 */
[----:B------:R0:W-:Y:S01]  /*a770*/  @P6 STG.E.U16 desc[UR12][R120.64], R93 ;  /* 0x0000005d78006986 */ /* 0x0001e2000c10150c */
[----:B------:R-:W-:-:S05]  /*a780*/  IADD3 R92, P6, R21, R4, RZ ;  /* 0x00000004155c7210 */ /* 0x000fca0007fde0ff */
[----:B0-----:R-:W-:Y:S01]  /*a790*/  IMAD.X R93, R13, 0x1, R5, P6 ;  /* 0x000000010d5d7824 */ /* 0x001fe200030e0605 */
        /* <DEDUP_REMOVED lines=80> */
[----:B------:R-:W-:Y:S02]  /*aca0*/  ISETP.GT.AND P6, PT, R0, 0x40, P5 ;  /* 0x000000400000780c */ /* 0x000fe40002fc4270 */
[----:B0-----:R-:W-:-:S11]  /*acb0*/  LOP3.LUT R107, R9, 0x70, RZ, 0xfc, !PT ;  /* 0x00000070096b7812 */ /* 0x001fd600078efcff */
[----:B------:R-:W-:Y:S01]  /*acc0*/  @P6 STG.E.U16 desc[UR12][R126.64], R8 ;  /* 0x000000087e006986 */ /* 0x000fe2000c10150c */
[----:B------:R-:W-:-:S05]  /*acd0*/  IADD3 R122, P6, R105, R2, RZ ;  /* 0x00000002697a7210 */ /* 0x000fca0007fde0ff */
[----:B------:R-:W-:Y:S01]  /*ace0*/  IMAD.X R123, R13, 0x1, R3, P6 ;  /* 0x000000010d7b7824 */ /* 0x000fe200030e0603 */
[----:B------:R-:W-:-:S13]  /*acf0*/  ISETP.GT.AND P6, PT, R0, 0x40, P4 ;  /* 0x000000400000780c */ /* 0x000fda00027c4270 */
[----:B------:R0:W-:Y:S01]  /*ad00*/  @P6 STG.E.U16 desc[UR12][R120.64], R109 ;  /* 0x0000006d78006986 */ /* 0x0001e2000c10150c */
[----:B------:R-:W-:-:S05]  /*ad10*/  IADD3 R108, P6, R99, R4, RZ ;  /* 0x00000004636c7210 */ /* 0x000fca0007fde0ff */
[----:B0-----:R-:W-:Y:S01]  /*ad20*/  IMAD.X R109, R13, 0x1, R5, P6 ;  /* 0x000000010d6d7824 */ /* 0x001fe200030e0605 */
[----:B------:R-:W-:-:S13]  /*ad30*/  ISETP.GT.AND P6, PT, R0, 0x48, P5 ;  /* 0x000000480000780c */ /* 0x000fda0002fc4270 */
[----:B------:R0:W-:Y:S01]  /*ad40*/  @P6 STG.E.U16 desc[UR12][R108.64], R110 ;  /* 0x0000006e6c006986 */ /* 0x0001e2000c10150c */
[----:B------:R-:W-:-:S05]  /*ad50*/  IADD3 R126, P6, R101, R4, RZ ;  /* 0x00000004657e7210 */ /* 0x000fca0007fde0ff */
[----:B------:R-:W-:Y:S01]  /*ad60*/  IMAD.X R127, R13, 0x1, R5, P6 ;  /* 0x000000010d7f7824 */ /* 0x000fe200030e0605 */
[----:B------:R-:W-:Y:S02]  /*ad70*/  ISETP.GT.AND P6, PT, R0, 0x48, P4 ;  /* 0x000000480000780c */ /* 0x000fe400027c4270 */
[----:B0-----:R-:W-:-:S11]  /*ad80*/  LOP3.LUT R109, R9, 0x72, RZ, 0xfc, !PT ;  /* 0x00000072096d7812 */ /* 0x001fd600078efcff */
[----:B------:R0:W-:Y:S01]  /*ad90*/  @P6 STG.E.U16 desc[UR12][R126.64], R111 ;  /* 0x0000006f7e006986 */ /* 0x0001e2000c10150c */
[----:B------:R-:W-:-:S05]  /*ada0*/  IADD3 R120, P6, R107, R2, RZ ;  /* 0x000000026b787210 */ /* 0x000fca0007fde0ff */
[----:B------:R-:W-:Y:S01]  /*adb0*/  IMAD.X R121, R13, 0x1, R3, P6 ;  /* 0x000000010d797824 */ /* 0x000fe200030e0603 */
[----:B------:R-:W-:-:S13]  /*adc0*/  ISETP.GT.AND P6, PT, R0, 0x40, P3 ;  /* 0x000000400000780c */ /* 0x000fda0001fc4270 */
        /* <DEDUP_REMOVED lines=13> */
[----:B-1----:R-:W-:-:S05]  /*aea0*/  IADD3 R112, P6, R107, R4, RZ ;  /* 0x000000046b707210 */ /* 0x002fca0007fde0ff */
[----:B--2---:R-:W-:Y:S01]  /*aeb0*/  IMAD.X R113, R13, 0x1, R5, P6 ;  /* 0x000000010d717824 */ /* 0x004fe200030e0605 */
[----:B------:R-:W-:-:S13]  /*aec0*/  ISETP.GT.AND P6, PT, R0, 0x40, P2 ;  /* 0x000000400000780c */ /* 0x000fda00017c4270 */
[----:B------:R-:W-:Y:S01]  /*aed0*/  @P6 STG.E.U16 desc[UR12][R120.64], R116 ;  /* 0x0000007478006986 */ /* 0x000fe2000c10150c */
[----:B------:R-:W-:-:S05]  /*aee0*/  IADD3 R4, P6, R109, R4, RZ ;  /* 0x000000046d047210 */ /* 0x000fca0007fde0ff */
[----:B------:R-:W-:Y:S01]  /*aef0*/  IMAD.X R5, R13, 0x1, R5, P6 ;  /* 0x000000010d057824 */ /* 0x000fe200030e0605 */
[----:B------:R-:W-:-:S13]  /*af00*/  ISETP.GT.AND P6, PT, R0, 0x40, P0 ;  /* 0x000000400000780c */ /* 0x000fda00007c4270 */
[----:B------:R-:W-:Y:S01]  /*af10*/  @P6 STG.E.U16 desc[UR12][R128.64], R117 ;  /* 0x0000007580006986 */ /* 0x000fe2000c10150c */
[----:B---3--:R-:W-:-:S05]  /*af20*/  IADD3 R2, P6, R6, R9, RZ ;  /* 0x0000000906027210 */ /* 0x008fca0007fde0ff */
[----:B------:R-:W-:Y:S01]  /*af30*/  IMAD.X R3, R7, 0x1, R13, P6 ;  /* 0x0000000107037824 */ /* 0x000fe200030e060d */
[----:B------:R-:W-:-:S13]  /*af40*/  ISETP.GT.AND P6, PT, R0, 0x48, P2 ;  /* 0x000000480000780c */ /* 0x000fda00017c4270 */
[----:B------:R1:W-:Y:S01]  /*af50*/  @P6 STG.E.U16 desc[UR12][R112.64], R118 ;  /* 0x0000007670006986 */ /* 0x0003e2000c10150c */
[----:B0-----:R-:W-:-:S05]  /*af60*/  IADD3 R110, P6, R15, R6, RZ ;  /* 0x000000060f6e7210 */ /* 0x001fca0007fde0ff */
[----:B------:R-:W-:Y:S01]  /*af70*/  IMAD.X R111, R7, 0x1, R13, P6 ;  /* 0x00000001076f7824 */ /* 0x000fe200030e060d */
[----:B------:R-:W-:-:S13]  /*af80*/  ISETP.GT.AND P6, PT, R0, 0x48, P0 ;  /* 0x000000480000780c */ /* 0x000fda00007c4270 */
[----:B------:R0:W-:Y:S01]  /*af90*/  @P6 STG.E.U16 desc[UR12][R4.64], R119 ;  /* 0x0000007704006986 */ /* 0x0001e2000c10150c */
[----:B------:R-:W-:-:S05]  /*afa0*/  IADD3 R114, P6, R21, R6, RZ ;  /* 0x0000000615727210 */ /* 0x000fca0007fde0ff */
[----:B------:R-:W-:Y:S01]  /*afb0*/  IMAD.X R115, R7, 0x1, R13, P6 ;  /* 0x0000000107737824 */ /* 0x000fe200030e060d */
[----:B------:R-:W-:-:S04]  /*afc0*/  ISETP.GT.AND P6, PT, R10, RZ, PT ;  /* 0x000000ff0a00720c */ /* 0x000fc80003fc4270 */
[----:B------:R-:W-:-:S13]  /*afd0*/  ISETP.GT.AND P6, PT, R0, 0x80, P6 ;  /* 0x000000800000780c */ /* 0x000fda00037c4270 */
[----:B------:R2:W-:Y:S01]  /*afe0*/  @P6 STG.E.U16 desc[UR12][R2.64], R56 ;  /* 0x0000003802006986 */ /* 0x0005e2000c10150c */
[----:B-1----:R-:W-:-:S05]  /*aff0*/  IADD3 R112, P6, R23, R6, RZ ;  /* 0x0000000617707210 */ /* 0x002fca0007fde0ff */
[----:B------:R-:W-:Y:S01]  /*b000*/  IMAD.X R113, R7, 0x1, R13, P6 ;  /* 0x0000000107717824 */ /* 0x000fe200030e060d */
[----:B------:R-:W-:-:S04]  /*b010*/  ISETP.GT.AND P6, PT, R10, 0x1, PT ;  /* 0x000000010a00780c */ /* 0x000fc80003fc4270 */
[----:B------:R-:W-:-:S13]  /*b020*/  ISETP.GT.AND P6, PT, R0, 0x80, P6 ;  /* 0x000000800000780c */ /* 0x000fda00037c4270 */
[----:B------:R1:W-:Y:S01]  /*b030*/  @P6 STG.E.U16 desc[UR12][R110.64], R57 ;  /* 0x000000396e006986 */ /* 0x0003e2000c10150c */
[----:B0-----:R-:W-:-:S05]  /*b040*/  IADD3 R4, P6, R16, R9, RZ ;  /* 0x0000000910047210 */ /* 0x001fca0007fde0ff */
[----:B------:R-:W-:Y:S01]  /*b050*/  IMAD.X R5, R17, 0x1, R13, P6 ;  /* 0x0000000111057824 */ /* 0x000fe200030e060d */
[----:B------:R-:W-:-:S04]  /*b060*/  ISETP.GT.AND P6, PT, R10, RZ, PT ;  /* 0x000000ff0a00720c */ /* 0x000fc80003fc4270 */
[----:B------:R-:W-:-:S13]  /*b070*/  ISETP.GT.AND P6, PT, R0, 0x88, P6 ;  /* 0x000000880000780c */ /* 0x000fda00037c4270 */
[----:B------:R-:W-:Y:S01]  /*b080*/  @P6 STG.E.U16 desc[UR12][R4.64], R58 ;  /* 0x0000003a04006986 */ /* 0x000fe2000c10150c */
[----:B--2---:R-:W-:-:S05]  /*b090*/  IADD3 R56, P6, R16, R15, RZ ;  /* 0x0000000f10387210 */ /* 0x004fca0007fde0ff */
[----:B-1----:R-:W-:Y:S01]  /*b0a0*/  IMAD.X R57, R17, 0x1, R13, P6 ;  /* 0x0000000111397824 */ /* 0x002fe200030e060d */
[----:B------:R-:W-:-:S04]  /*b0b0*/  ISETP.GT.AND P6, PT, R10, 0x1, PT ;  /* 0x000000010a00780c */ /* 0x000fc80003fc4270 */
[----:B------:R-:W-:-:S13]  /*b0c0*/  ISETP.GT.AND P6, PT, R0, 0x88, P6 ;  /* 0x000000880000780c */ /* 0x000fda00037c4270 */
[----:B------:R0:W-:Y:S01]  /*b0d0*/  @P6 STG.E.U16 desc[UR12][R56.64], R59 ;  /* 0x0000003b38006986 */ /* 0x0001e2000c10150c */
        /* <DEDUP_REMOVED lines=10> */
[----:B0-----:R-:W-:-:S05]  /*b180*/  IADD3 R56, P6, R21, R16, RZ ;  /* 0x0000001015387210 */ /* 0x001fca0007fde0ff */
        /* <DEDUP_REMOVED lines=9> */
[----:B-1----:R-:W-:-:S05]  /*b220*/  IADD3 R60, P6, R91, R6, RZ ;  /* 0x000000065b3c7210 */ /* 0x002fca0007fde0ff */
[----:B--2---:R-:W-:Y:S01]  /*b230*/  IMAD.X R61, R7, 0x1, R13, P6 ;  /* 0x00000001073d7824 */ /* 0x004fe200030e060d */
[----:B------:R-:W-:-:S04]  /*b240*/  ISETP.GT.AND P6, PT, R10, 0x10, PT ;  /* 0x000000100a00780c */ /* 0x000fc80003fc4270 */
[----:B------:R-:W-:-:S13]  /*b250*/  ISETP.GT.AND P6, PT, R0, 0x80, P6 ;  /* 0x000000800000780c */ /* 0x000fda00037c4270 */
[----:B------:R1:W-:Y:S01]  /*b260*/  @P6 STG.E.U16 desc[UR12][R110.64], R64 ;  /* 0x000000406e006986 */ /* 0x0003e2000c10150c */
[----:B0-----:R-:W-:-:S05]  /*b270*/  IADD3 R62, P6, R93, R6, RZ ;  /* 0x000000065d3e7210 */ /* 0x001fca0007fde0ff */
[----:B---3--:R-:W-:Y:S01]  /*b280*/  IMAD.X R63, R7, 0x1, R13, P6 ;  /* 0x00000001073f7824 */ /* 0x008fe200030e060d */
        /* <DEDUP_REMOVED lines=14> */
[----:B0-----:R-:W-:Y:S01]  /*b370*/  IMAD.X R65, R7, 0x1, R13, P6 ;  /* 0x0000000107417824 */ /* 0x001fe200030e060d */
[----:B------:R-:W-:-:S04]  /*b380*/  ISETP.GT.AND P6, PT, R10, 0x18, PT ;  /* 0x000000180a00780c */ /* 0x000fc80003fc4270 */
[----:B------:R-:W-:-:S13]  /*b390*/  ISETP.GT.AND P6, PT, R0, 0x80, P6 ;  /* 0x000000800000780c */ /* 0x000fda00037c4270 */
[----:B------:R0:W-:Y:S01]  /*b3a0*/  @P6 STG.E.U16 desc[UR12][R60.64], R68 ;  /* 0x000000443c006986 */ /* 0x0001e2000c10150c */
[----:B--2---:R-:W-:-:S05]  /*b3b0*/  IADD3 R66, P6, R97, R6, RZ ;  /* 0x0000000661427210 */ /* 0x004fca0007fde0ff */
        /* <DEDUP_REMOVED lines=19> */
[----:B-1----:R-:W-:-:S05]  /*b4f0*/  IADD3 R62, P6, R101, R6, RZ ;  /* 0x00000006653e7210 */ /* 0x002fca0007fde0ff */
[----:B------:R-:W-:Y:S01]  /*b500*/  IMAD.X R63, R7, 0x1, R13, P6 ;  /* 0x00000001073f7824 */ /* 0x000fe200030e060d */
[----:B------:R-:W-:-:S04]  /*b510*/  ISETP.GT.AND P6, PT, R10, 0x21, PT ;  /* 0x000000210a00780c */ /* 0x000fc80003fc4270 */
[----:B------:R-:W-:-:S13]  /*b520*/  ISETP.GT.AND P6, PT, R0, 0x80, P6 ;  /* 0x000000800000780c */ /* 0x000fda00037c4270 */
[----:B------:R1:W-:Y:S01]  /*b530*/  @P6 STG.E.U16 desc[UR12][R66.64], R73 ;  /* 0x0000004942006986 */ /* 0x0003e2000c10150c */
[----:B--2---:R-:W-:-:S05]  /*b540*/  IADD3 R56, P6, R95, R16, RZ ;  /* 0x000000105f387210 */ /* 0x004fca0007fde0ff */
[----:B------:R-:W-:Y:S01]  /*b550*/  IMAD.X R57, R17, 0x1, R13, P6 ;  /* 0x0000000111397824 */ /* 0x000fe200030e060d */
[----:B------:R-:W-:-:S04]  /*b560*/  ISETP.GT.AND P6, PT, R10, 0x20, PT ;  /* 0x000000200a00780c */ /* 0x000fc80003fc4270 */
[----:B------:R-:W-:-:S13]  /*b570*/  ISETP.GT.AND P6, PT, R0, 0x88, P6 ;  /* 0x000000880000780c */ /* 0x000fda00037c4270 */
[----:B------:R2:W-:Y:S01]  /*b580*/  @P6 STG.E.U16 desc[UR12][R56.64], R74 ;  /* 0x0000004a38006986 */ /* 0x0005e2000c10150c */
[----:B---3--:R-:W-:-:S05]  /*b590*/  IADD3 R58, P6, R97, R16, RZ ;  /* 0x00000010613a7210 */ /* 0x008fca0007fde0ff */
[----:B------:R-:W-:Y:S01]  /*b5a0*/  IMAD.X R59, R17, 0x1, R13, P6 ;  /* 0x00000001113b7824 */ /* 0x000fe200030e060d */
[----:B------:R-:W-:-:S04]  /*b5b0*/  ISETP.GT.AND P6, PT, R10, 0x21, PT ;  /* 0x000000210a00780c */ /* 0x000fc80003fc4270 */
[----:B------:R-:W-:-:S13]  /*b5c0*/  ISETP.GT.AND P6, PT, R0, 0x88, P6 ;  /* 0x000000880000780c */ /* 0x000fda00037c4270 */
[----:B------:R3:W-:Y:S01]  /*b5d0*/  @P6 STG.E.U16 desc[UR12][R58.64], R75 ;  /* 0x0000004b3a006986 */ /* 0x0007e2000c10150c */
[----:B0-----:R-:W-:-:S05]  /*b5e0*/  IADD3 R64, P6, R103, R6, RZ ;  /* 0x0000000667407210 */ /* 0x001fca0007fde0ff */
[----:B------:R-:W-:Y:S01]  /*b5f0*/  IMAD.X R65, R7, 0x1, R13, P6 ;  /* 0x0000000107417824 */ /* 0x000fe200030e060d */
[----:B------:R-:W-:-:S13]  /*b600*/  ISETP.GT.AND P6, PT, R0, 0x80, P5 ;  /* 0x000000800000780c */ /* 0x000fda0002fc4270 */
[----:B------:R0:W-:Y:S01]  /*b610*/  @P6 STG.E.U16 desc[UR12][R60.64], R76 ;  /* 0x0000004c3c006986 */ /* 0x0001e2000c10150c */
[----:B-1----:R-:W-:-:S05]  /*b620*/  IADD3 R66, P6, R105, R6, RZ ;  /* 0x0000000669427210 */ /* 0x002fca0007fde0ff */
[----:B------:R-:W-:Y:S01]  /*b630*/  IMAD.X R67, R7, 0x1, R13, P6 ;  /* 0x0000000107437824 */ /* 0x000fe200030e060d */
[----:B------:R-:W-:-:S13]  /*b640*/  ISETP.GT.AND P6, PT, R0, 0x80, P4 ;  /* 0x000000800000780c */ /* 0x000fda00027c4270 */
[----:B------:R1:W-:Y:S01]  /*b650*/  @P6 STG.E.U16 desc[UR12][R62.64], R77 ;  /* 0x0000004d3e006986 */ /* 0x0003e2000c10150c */
[----:B--2---:R-:W-:-:S05]  /*b660*/  IADD3 R56, P6, R99, R16, RZ ;  /* 0x0000001063387210 */ /* 0x004fca0007fde0ff */
[----:B------:R-:W-:Y:S01]  /*b670*/  IMAD.X R57, R17, 0x1, R13, P6 ;  /* 0x0000000111397824 */ /* 0x000fe200030e060d */
[----:B------:R-:W-:-:S13]  /*b680*/  ISETP.GT.AND P6, PT, R0, 0x88, P5 ;  /* 0x000000880000780c */ /* 0x000fda0002fc4270 */
[----:B------:R2:W-:Y:S01]  /*b690*/  @P6 STG.E.U16 desc[UR12][R56.64], R78 ;  /* 0x0000004e38006986 */ /* 0x0005e2000c10150c */
[----:B---3--:R-:W-:-:S05]  /*b6a0*/  IADD3 R58, P6, R101, R16, RZ ;  /* 0x00000010653a7210 */ /* 0x008fca0007fde0ff */
[----:B------:R-:W-:Y:S01]  /*b6b0*/  IMAD.X R59, R17, 0x1, R13, P6 ;  /* 0x00000001113b7824 */ /* 0x000fe200030e060d */
[----:B------:R-:W-:-:S13]  /*b6c0*/  ISETP.GT.AND P6, PT, R0, 0x88, P4 ;  /* 0x000000880000780c */ /* 0x000fda00027c4270 */
[----:B------:R3:W-:Y:S01]  /*b6d0*/  @P6 STG.E.U16 desc[UR12][R58.64], R79 ;  /* 0x0000004f3a006986 */ /* 0x0007e2000c10150c */
[----:B0-----:R-:W-:-:S05]  /*b6e0*/  IADD3 R60, P6, R107, R6, RZ ;  /* 0x000000066b3c7210 */ /* 0x001fca0007fde0ff */
[----:B------:R-:W-:Y:S01]  /*b6f0*/  IMAD.X R61, R7, 0x1, R13, P6 ;  /* 0x00000001073d7824 */ /* 0x000fe200030e060d */
[----:B------:R-:W-:-:S13]  /*b700*/  ISETP.GT.AND P6, PT, R0, 0x80, P3 ;  /* 0x000000800000780c */ /* 0x000fda0001fc4270 */
[----:B------:R-:W-:Y:S01]  /*b710*/  @P6 STG.E.U16 desc[UR12][R64.64], R80 ;  /* 0x0000005040006986 */ /* 0x000fe2000c10150c */
[----:B-1----:R-:W-:-:S05]  /*b720*/  IADD3 R62, P6, R109, R6, RZ ;  /* 0x000000066d3e7210 */ /* 0x002fca0007fde0ff */
[----:B------:R-:W-:Y:S01]  /*b730*/  IMAD.X R63, R7, 0x1, R13, P6 ;  /* 0x00000001073f7824 */ /* 0x000fe200030e060d */
[----:B------:R-:W-:-:S13]  /*b740*/  ISETP.GT.AND P6, PT, R0, 0x80, P1 ;  /* 0x000000800000780c */ /* 0x000fda0000fc4270 */
[----:B------:R-:W-:Y:S01]  /*b750*/  @P6 STG.E.U16 desc[UR12][R66.64], R81 ;  /* 0x0000005142006986 */ /* 0x000fe2000c10150c */
[----:B------:R-:W-:-:S05]  /*b760*/  IADD3 R6, P6, R103, R16, RZ ;  /* 0x0000001067067210 */ /* 0x000fca0007fde0ff */
        /* <DEDUP_REMOVED lines=15> */
[----:B------:R-:W-:-:S05]  /*b860*/  IADD3 R16, P6, R2, R9, RZ ;  /* 0x0000000902107210 */ /* 0x000fca0007fde0ff */
        /* <DEDUP_REMOVED lines=9> */
[----:B------:R-:W-:-:S04]  /*b900*/  ISETP.GT.AND P6, PT, R10, RZ, PT ;  /* 0x000000ff0a00720c */ /* 0x000fc80003fc4270 */
[----:B------:R-:W-:-:S13]  /*b910*/  ISETP.GT.AND P6, PT, R0, 0xc0, P6 ;  /* 0x000000c00000780c */ /* 0x000fda00037c4270 */
[----:B------:R2:W-:Y:S01]  /*b920*/  @P6 STG.E.U16 desc[UR12][R16.64], R24 ;  /* 0x0000001810006986 */ /* 0x0005e2000c10150c */
[----:B0-----:R-:W-:-:S05]  /*b930*/  IADD3 R58, P6, R2, R23, RZ ;  /* 0x00000017023a7210 */ /* 0x001fca0007fde0ff */
[----:B------:R-:W-:Y:S01]  /*b940*/  IMAD.X R59, R3, 0x1, R13, P6 ;  /* 0x00000001033b7824 */ /* 0x000fe200030e060d */
[----:B------:R-:W-:-:S04]  /*b950*/  ISETP.GT.AND P6, PT, R10, 0x1, PT ;  /* 0x000000010a00780c */ /* 0x000fc80003fc4270 */
[----:B------:R-:W-:-:S13]  /*b960*/  ISETP.GT.AND P6, PT, R0, 0xc0, P6 ;  /* 0x000000c00000780c */ /* 0x000fda00037c4270 */
[----:B------:R-:W-:Y:S01]  /*b970*/  @P6 STG.E.U16 desc[UR12][R56.64], R25 ;  /* 0x0000001938006986 */ /* 0x000fe2000c10150c */
[----:B-1----:R-:W-:-:S05]  /*b980*/  IADD3 R6, P6, R4, R9, RZ ;  /* 0x0000000904067210 */ /* 0x002fca0007fde0ff */
[----:B------:R-:W-:Y:S01]  /*b990*/  IMAD.X R7, R5, 0x1, R13, P6 ;  /* 0x0000000105077824 */ /* 0x000fe200030e060d */
[----:B------:R-:W-:-:S04]  /*b9a0*/  ISETP.GT.AND P6, PT, R10, RZ, PT ;  /* 0x000000ff0a00720c */ /* 0x000fc80003fc4270 */
        /* <DEDUP_REMOVED lines=11> */
[----:B------:R-:W-:Y:S01]  /*ba60*/  @P6 STG.E.U16 desc[UR12][R60.64], R28 ;  /* 0x0000001c3c006986 */ /* 0x000fe2000c10150c */
[----:B--2---:R-:W-:-:S05]  /*ba70*/  IADD3 R16, P6, R2, R89, RZ ;  /* 0x0000005902107210 */ /* 0x004fca0007fde0ff */
[----:B------:R-:W-:Y:S01]  /*ba80*/  IMAD.X R17, R3, 0x1, R13, P6 ;  /* 0x0000000103117824 */ /* 0x000fe200030e060d */
[----:B------:R-:W-:-:S04]  /*ba90*/  ISETP.GT.AND P6, PT, R10, 0x9, PT ;  /* 0x000000090a00780c */ /* 0x000fc80003fc4270 */
[----:B------:R-:W-:-:S13]  /*baa0*/  ISETP.GT.AND P6, PT, R0, 0xc0, P6 ;  /* 0x000000c00000780c */ /* 0x000fda00037c4270 */
[----:B------:R-:W-:Y:S01]  /*bab0*/  @P6 STG.E.U16 desc[UR12][R58.64], R29 ;  /* 0x0000001d3a006986 */ /* 0x000fe2000c10150c */
        /* <DEDUP_REMOVED lines=34> */
[----:B------:R-:W-:Y:S01]  /*bce0*/  @P6 STG.E.U16 desc[UR12][R20.64], R36 ;  /* 0x0000002414006986 */ /* 0x000fe2000c10150c */
[----:B---3--:R-:W-:-:S05]  /*bcf0*/  IADD3 R16, P6, R2, R97, RZ ;  /* 0x0000006102107210 */ /* 0x008fca0007fde0ff */
        /* <DEDUP_REMOVED lines=23> */
[----:B------:R-:W-:Y:S01]  /*be70*/  @P6 STG.E.U16 desc[UR12][R16.64], R41 ;  /* 0x0000002910006986 */ /* 0x000fe2000c10150c */
[----:B------:R-:W-:-:S04]  /*be80*/  ISETP.GT.AND P6, PT, R10, 0x20, PT ;  /* 0x000000200a00780c */ /* 0x000fc80003fc4270 */
[----:B------:R-:W-:-:S13]  /*be90*/  ISETP.GT.AND P6, PT, R0, 0xc8, P6 ;  /* 0x000000c80000780c */ /* 0x000fda00037c4270 */
[----:B------:R-:W-:Y:S01]  /*bea0*/  @P6 STG.E.U16 desc[UR12][R18.64], R42 ;  /* 0x0000002a12006986 */ /* 0x000fe2000c10150c */
[----:B------:R-:W-:-:S04]  /*beb0*/  ISETP.GT.AND P6, PT, R10, 0x21, PT ;  /* 0x000000210a00780c */ /* 0x000fc80003fc4270 */
[----:B------:R-:W-:-:S13]  /*bec0*/  ISETP.GT.AND P6, PT, R0, 0xc8, P6 ;  /* 0x000000c80000780c */ /* 0x000fda00037c4270 */
[----:B------:R0:W-:Y:S01]  /*bed0*/  @P6 STG.E.U16 desc[UR12][R6.64], R43 ;  /* 0x0000002b06006986 */ /* 0x0001e2000c10150c */
[----:B-1----:R-:W-:-:S05]  /*bee0*/  IADD3 R8, P6, R2, R99, RZ ;  /* 0x0000006302087210 */ /* 0x002fca0007fde0ff */
[----:B------:R-:W-:Y:S01]  /*bef0*/  IMAD.X R9, R3, 0x1, R13, P6 ;  /* 0x0000000103097824 */ /* 0x000fe200030e060d */
[C---:B------:R-:W-:Y:S02]  /*bf00*/  ISETP.GT.AND P6, PT, R0.reuse, 0xc0, P5 ;  /* 0x000000c00000780c */ /* 0x040fe40002fc4270 */
[----:B------:R-:W-:-:S11]  /*bf10*/  ISETP.GT.AND P5, PT, R0, 0xc8, P5 ;  /* 0x000000c80000780c */ /* 0x000fd60002fa4270 */
[----:B------:R1:W-:Y:S01]  /*bf20*/  @P6 STG.E.U16 desc[UR12][R8.64], R44 ;  /* 0x0000002c08006986 */ /* 0x0003e2000c10150c */
[----:B--2---:R-:W-:-:S05]  /*bf30*/  IADD3 R14, P6, R2, R101, RZ ;  /* 0x00000065020e7210 */ /* 0x004fca0007fde0ff */
[----:B------:R-:W-:Y:S01]  /*bf40*/  IMAD.X R15, R3, 0x1, R13, P6 ;  /* 0x00000001030f7824 */ /* 0x000fe200030e060d */
[C---:B------:R-:W-:Y:S02]  /*bf50*/  ISETP.GT.AND P6, PT, R0.reuse, 0xc0, P4 ;  /* 0x000000c00000780c */ /* 0x040fe400027c4270 */
[----:B------:R-:W-:-:S11]  /*bf60*/  ISETP.GT.AND P4, PT, R0, 0xc8, P4 ;  /* 0x000000c80000780c */ /* 0x000fd60002784270 */
[----:B------:R2:W-:Y:S01]  /*bf70*/  @P6 STG.E.U16 desc[UR12][R14.64], R45 ;  /* 0x0000002d0e006986 */ /* 0x0005e2000c10150c */
[----:B0-----:R-:W-:-:S05]  /*bf80*/  IADD3 R6, P6, R4, R99, RZ ;  /* 0x0000006304067210 */ /* 0x001fca0007fde0ff */
[----:B------:R-:W-:Y:S01]  /*bf90*/  IMAD.X R7, R5, 0x1, R13, P6 ;  /* 0x0000000105077824 */ /* 0x000fe200030e060d */
[----:B-1----:R-:W-:-:S04]  /*bfa0*/  IADD3 R8, P6, R4, R101, RZ ;  /* 0x0000006504087210 */ /* 0x002fc80007fde0ff */
[----:B------:R0:W-:Y:S01]  /*bfb0*/  @P5 STG.E.U16 desc[UR12][R6.64], R46 ;  /* 0x0000002e06005986 */ /* 0x0001e2000c10150c */
[----:B------:R-:W-:Y:S01]  /*bfc0*/  ISETP.GT.AND P5, PT, R0, 0xc0, P3 ;  /* 0x000000c00000780c */ /* 0x000fe20001fa4270 */
[--C-:B------:R-:W-:Y:S01]  /*bfd0*/  IMAD.X R9, R5, 0x1, R13.reuse, P6 ;  /* 0x0000000105097824 */ /* 0x100fe200030e060d */
[----:B--2---:R-:W-:Y:S02]  /*bfe0*/  IADD3 R14, P6, R2, R103, RZ ;  /* 0x00000067020e7210 */ /* 0x004fe40007fde0ff */
[C---:B------:R-:W-:Y:S02]  /*bff0*/  ISETP.GT.AND P3, PT, R0.reuse, 0xc8, P3 ;  /* 0x000000c80000780c */ /* 0x040fe40001f64270 */
[----:B------:R1:W-:Y:S01]  /*c000*/  @P4 STG.E.U16 desc[UR12][R8.64], R47 ;  /* 0x0000002f08004986 */ /* 0x0003e2000c10150c */
[C---:B------:R-:W-:Y:S01]  /*c010*/  ISETP.GT.AND P4, PT, R0.reuse, 0xc0, P1 ;  /* 0x000000c00000780c */ /* 0x040fe20000f84270 */
[----:B------:R-:W-:Y:S01]  /*c020*/  IMAD.X R15, R3, 0x1, R13, P6 ;  /* 0x00000001030f7824 */ /* 0x000fe200030e060d */
[----:B------:R-:W-:-:S02]  /*c030*/  ISETP.GT.AND P1, PT, R0, 0xc8, P1 ;  /* 0x000000c80000780c */ /* 0x000fc40000f24270 */
[-C--:B0-----:R-:W-:Y:S02]  /*c040*/  IADD3 R6, P6, R2, R105.reuse, RZ ;  /* 0x0000006902067210 */ /* 0x081fe40007fde0ff */
[----:B------:R0:W-:Y:S03]  /*c050*/  @P5 STG.E.U16 desc[UR12][R14.64], R48 ;  /* 0x000000300e005986 */ /* 0x0001e6000c10150c */
[--C-:B------:R-:W-:Y:S01]  /*c060*/  IMAD.X R7, R3, 0x1, R13.reuse, P6 ;  /* 0x0000000103077824 */ /* 0x100fe200030e060d */
[C---:B------:R-:W-:Y:S02]  /*c070*/  IADD3 R10, P6, R4.reuse, R105, RZ ;  /* 0x00000069040a7210 */ /* 0x040fe40007fde0ff */
[----:B-1----:R-:W-:Y:S02]  /*c080*/  IADD3 R8, P5, R4, R103, RZ ;  /* 0x0000006704087210 */ /* 0x002fe40007fbe0ff */
[----:B------:R1:W-:Y:S01]  /*c090*/  @P4 STG.E.U16 desc[UR12][R6.64], R49 ;  /* 0x0000003106004986 */ /* 0x0003e2000c10150c */
[C-C-:B------:R-:W-:Y:S01]  /*c0a0*/  IMAD.X R11, R5.reuse, 0x1, R13.reuse, P6 ;  /* 0x00000001050b7824 */ /* 0x140fe200030e060d */
[C---:B------:R-:W-:Y:S01]  /*c0b0*/  ISETP.GT.AND P4, PT, R0.reuse, 0xc0, P2 ;  /* 0x000000c00000780c */ /* 0x040fe20001784270 */
[----:B------:R-:W-:Y:S01]  /*c0c0*/  IMAD.X R9, R5, 0x1, R13, P5 ;  /* 0x0000000105097824 */ /* 0x000fe200028e060d */
[----:B------:R-:W-:-:S02]  /*c0d0*/  ISETP.GT.AND P5, PT, R0, 0xc0, P0 ;  /* 0x000000c00000780c */ /* 0x000fc400007a4270 */
[C---:B------:R-:W-:Y:S02]  /*c0e0*/  ISETP.GT.AND P2, PT, R0.reuse, 0xc8, P2 ;  /* 0x000000c80000780c */ /* 0x040fe40001744270 */
[----:B------:R2:W-:Y:S01]  /*c0f0*/  @P3 STG.E.U16 desc[UR12][R8.64], R50 ;  /* 0x0000003208003986 */ /* 0x0005e2000c10150c */
[----:B------:R-:W-:Y:S02]  /*c100*/  ISETP.GT.AND P0, PT, R0, 0xc8, P0 ;  /* 0x000000c80000780c */ /* 0x000fe40000704270 */
[-C--:B0-----:R-:W-:Y:S01]  /*c110*/  IADD3 R14, P3, R4, R107.reuse, RZ ;  /* 0x0000006b040e7210 */ /* 0x081fe20007f7e0ff */
[----:B------:R2:W-:Y:S01]  /*c120*/  @P1 STG.E.U16 desc[UR12][R10.64], R51 ;  /* 0x000000330a001986 */ /* 0x0005e2000c10150c */
[C---:B-1----:R-:W-:Y:S02]  /*c130*/  IADD3 R6, P6, R2.reuse, R107, RZ ;  /* 0x0000006b02067210 */ /* 0x042fe40007fde0ff */
[----:B------:R-:W-:Y:S01]  /*c140*/  IADD3 R2, P1, R2, R109, RZ ;  /* 0x0000006d02027210 */ /* 0x000fe20007f3e0ff */
[----:B------:R-:W-:-:S02]  /*c150*/  IMAD.X R15, R5, 0x1, R13, P3 ;  /* 0x00000001050f7824 */ /* 0x000fc400018e060d */
[C-C-:B------:R-:W-:Y:S01]  /*c160*/  IMAD.X R7, R3.reuse, 0x1, R13.reuse, P6 ;  /* 0x0000000103077824 */ /* 0x140fe200030e060d */
[----:B------:R-:W-:Y:S01]  /*c170*/  IADD3 R12, P6, R4, R109, RZ ;  /* 0x0000006d040c7210 */ /* 0x000fe20007fde0ff */
[----:B------:R-:W-:-:S03]  /*c180*/  IMAD.X R3, R3, 0x1, R13, P1 ;  /* 0x0000000103037824 */ /* 0x000fc600008e060d */
[----:B------:R2:W-:Y:S04]  /*c190*/  @P4 STG.E.U16 desc[UR12][R6.64], R52 ;  /* 0x0000003406004986 */ /* 0x0005e8000c10150c */
[----:B------:R2:W-:Y:S04]  /*c1a0*/  @P5 STG.E.U16 desc[UR12][R2.64], R53 ;  /* 0x0000003502005986 */ /* 0x0005e8000c10150c */
[----:B------:R2:W-:Y:S01]  /*c1b0*/  @P2 STG.E.U16 desc[UR12][R14.64], R54 ;  /* 0x000000360e002986 */ /* 0x0005e2000c10150c */
[----:B------:R-:W-:Y:S05]  /*c1c0*/  @!P0 EXIT ;  /* 0x000000000000894d */ /* 0x000fea0003800000 */
[----:B------:R-:W-:Y:S01]  /*c1d0*/  F2FP.BF16.F32.PACK_AB R55, RZ, R55 ;  /* 0x00000037ff37723e */ /* 0x000fe200000010ff */
[----:B------:R-:W-:-:S05]  /*c1e0*/  IMAD.X R13, R5, 0x1, R13, P6 ;  /* 0x00000001050d7824 */ /* 0x000fca00030e060d */
[----:B------:R-:W-:Y:S01]  /*c1f0*/  STG.E.U16 desc[UR12][R12.64], R55 ;  /* 0x000000370c007986 */ /* 0x000fe2000c10150c */
[----:B------:R-:W-:Y:S05]  /*c200*/  EXIT ;  /* 0x000000000000794d */ /* 0x000fea0003800000 */
.L_x_13:
[----:B------:R-:W-:-:S13]  /*c210*/  ISETP.NE.AND P0, PT, R5, RZ, PT ;  /* 0x000000ff0500720c */ /* 0x000fda0003f05270 */
[----:B------:R-:W-:Y:S05]  /*c220*/  @P0 EXIT ;  /* 0x000000000000094d */ /* 0x000fea0003800000 */
[----:B------:R-:W-:-:S13]  /*c230*/  ELECT P0, URZ, PT ;  /* 0x00000000003f782f */ /* 0x000fda0003800000 */
[----:B------:R-:W-:Y:S05]  /*c240*/  @!P0 BRA `(.L_x_248) ;  /* 0x0000000400c48947 */ /* 0x000fea0003800000 */
[----:B------:R-:W-:-:S13]  /*c250*/  ISETP.GE.AND P0, PT, R3, 0x1, PT ;  /* 0x000000010300780c */ /* 0x000fda0003f06270 */
[----:B------:R-:W-:Y:S05]  /*c260*/  @!P0 BRA `(.L_x_248) ;  /* 0x0000000400bc8947 */ /* 0x000fea0003800000 */
[----:B------:R-:W0:Y:S01]  /*c270*/  S2R R6, SR_CgaCtaId ;  /* 0x0000000000067919 */ /* 0x000e220000008800 */
[----:B------:R-:W-:Y:S01]  /*c280*/  IMAD.SHL.U32 R20, R10, 0x100, RZ ;  /* 0x000001000a147824 */ /* 0x000fe200078e00ff */
[----:B------:R-:W-:Y:S01]  /*c290*/  ULDC UR4, c[0x0][0x384] ;  /* 0x0000e10000047ab9 */ /* 0x000fe20000000800 */
[----:B------:R-:W-:Y:S01]  /*c2a0*/  LOP3.LUT P0, RZ, R9, 0x1f, RZ, 0xc0, !PT ;  /* 0x0000001f09ff7812 */ /* 0x000fe2000780c0ff */
[----:B------:R-:W-:Y:S01]  /*c2b0*/  ULDC UR5, c[0x0][0x388] ;  /* 0x0000e20000057ab9 */ /* 0x000fe20000000800 */
[C---:B------:R-:W-:Y:S01]  /*c2c0*/  ISETP.NE.AND P1, PT, R12.reuse, RZ, PT ;  /* 0x000000ff0c00720c */ /* 0x040fe20003f25270 */
[----:B------:R-:W-:Y:S01]  /*c2d0*/  IMAD.MOV.U32 R8, RZ, RZ, 0x1 ;  /* 0x00000001ff087424 */ /* 0x000fe200078e00ff */
[----:B------:R-:W-:Y:S01]  /*c2e0*/  ISETP.NE.OR P0, PT, R12, RZ, !P0 ;  /* 0x000000ff0c00720c */ /* 0x000fe20004705670 */
[----:B------:R-:W-:Y:S01]  /*c2f0*/  IMAD.MOV.U32 R9, RZ, RZ, RZ ;  /* 0x000000ffff097224 */ /* 0x000fe200078e00ff */
[----:B------:R-:W-:Y:S02]  /*c300*/  LOP3.LUT R21, R2, 0x2, RZ, 0xfc, !PT ;  /* 0x0000000202157812 */ /* 0x000fe400078efcff */
[----:B-----5:R-:W-:Y:S01]  /*c310*/  CS2R R10, SRZ ;  /* 0x00000000000a7805 */ /* 0x020fe2000001ff00 */
[----:B------:R-:W-:-:S02]  /*c320*/  IMAD.MOV.U32 R12, RZ, RZ, RZ ;  /* 0x000000ffff0c7224 */ /* 0x000fc400078e00ff */
[----:B0-----:R-:W-:-:S05]  /*c330*/  IMAD.SHL.U32 R0, R6, 0x20, RZ ;  /* 0x0000002006007824 */ /* 0x001fca00078e00ff */
[----:B------:R-:W-:Y:S01]  /*c340*/  LOP3.LUT R4, R0, 0x20, RZ, 0xc0, !PT ;  /* 0x0000002000047812 */ /* 0x000fe200078ec0ff */
[----:B------:R-:W-:-:S04]  /*c350*/  IMAD R0, R16, R17, RZ ;  /* 0x0000001110007224 */ /* 0x000fc800078e02ff */
[----:B------:R-:W-:Y:S02]  /*c360*/  IMAD R5, R13, 0x40, R4 ;  /* 0x000000400d057824 */ /* 0x000fe400078e0204 */
[----:B------:R-:W-:Y:S02]  /*c370*/  IMAD.SHL.U32 R4, R6, 0x800, RZ ;  /* 0x0000080006047824 */ /* 0x000fe400078e00ff */
[----:B------:R-:W-:-:S03]  /*c380*/  IMAD.HI.U32 R6, R20, UR4, RZ ;  /* 0x0000000414067c27 */ /* 0x000fc6000f8e00ff */
[----:B------:R-:W-:Y:S01]  /*c390*/  LOP3.LUT R4, R4, 0x800, RZ, 0xc0, !PT ;  /* 0x0000080004047812 */ /* 0x000fe200078ec0ff */
[----:B------:R-:W-:Y:S01]  /*c3a0*/  IMAD R0, R7, R0, 0x1 ;  /* 0x0000000107007424 */ /* 0x000fe200078e0200 */
[----:B------:R-:W-:-:S07]  /*c3b0*/  SHF.R.U32.HI R6, RZ, UR5, R6 ;  /* 0x00000005ff067c19 */ /* 0x000fce0008011606 */
.L_x_252:
[----:B----4-:R-:W0:Y:S01]  /*c3c0*/  S2R R14, SR_CgaCtaId ;  /* 0x00000000000e7919 */ /* 0x010e220000008800 */
[----:B------:R-:W-:-:S04]  /*c3d0*/  MOV R13, 0x400 ;  /* 0x00000400000d7802 */ /* 0x000fc80000000f00 */
[----:B0-----:R-:W-:Y:S02]  /*c3e0*/  LEA R22, R14, R13, 0x18 ;  /* 0x0000000d0e167211 */ /* 0x001fe400078ec0ff */
[----:B------:R-:W-:-:S03]  /*c3f0*/  SHF.L.U32 R13, R8, 0x1f, RZ ;  /* 0x0000001f080d7819 */ /* 0x000fc600000006ff */
[----:B------:R-:W-:-:S07]  /*c400*/  IMAD R14, R9, 0x8, R22 ;  /* 0x00000008090e7824 */ /* 0x000fce00078e0216 */
.L_x_249:
[----:B0-----:R0:W1:Y:S02]  /*c410*/  SYNCS.PHASECHK.TRANS64.TRYWAIT P2, [R14+URZ+0x32028], R13 ;  /* 0x0320280d0e0075a7 */ /* 0x001064000804017f */
[----:B-1----:R-:W-:Y:S05]  /*c420*/  @!P2 NANOSLEEP.SYNCS 0x989680 ;  /* 0x009896800000a95d */ /* 0x002fea0003900000 */
[----:B------:R-:W1:Y:S02]  /*c430*/  @!P2 SYNCS.PHASECHK.TRANS64 P2, [R14+URZ+0x32028], R13 ;  /* 0x0320280d0e00a5a7 */ /* 0x000e64000804007f */
[----:B-1----:R-:W-:Y:S05]  /*c440*/  @!P2 BRA `(.L_x_249) ;  /* 0xfffffffc00f0a947 */ /* 0x002fea000383ffff */
[----:B0-----:R-:W0:Y:S02]  /*c450*/  @!P1 LDC R13, c[0x0][0x500] ;  /* 0x00014000ff0d9b82 */ /* 0x001e240000000800 */
[----:B0-----:R0:W-:Y:S02]  /*c460*/  @!P1 SYNCS.ARRIVE.TRANS64 RZ, [R14+URZ+0x32000], R13 ;  /* 0x0320000d0eff99a7 */ /* 0x0011e4000800003f */
[----:B0-----:R-:W-:-:S04]  /*c470*/  PRMT R13, R21, 0x9910, RZ ;  /* 0x00009910150d7816 */ /* 0x001fc800000000ff */
[----:B------:R-:W-:-:S13]  /*c480*/  ISETP.NE.AND P2, PT, R13, 0x2, PT ;  /* 0x000000020d00780c */ /* 0x000fda0003f45270 */
[----:B------:R-:W-:Y:S05]  /*c490*/  @P2 BRA `(.L_x_250) ;  /* 0x0000000000042947 */ /* 0x000fea0003800000 */
[----:B------:R-:W-:Y:S01]  /*c4a0*/  BPT.TRAP 0x1 ;  /* 0x000000040000795c */ /* 0x000fe20000300000 */
.L_x_250:
[----:B------:R-:W-:Y:S05]  /*c4b0*/  @P0 BRA `(.L_x_251) ;  /* 0x0000000000040947 */ /* 0x000fea0003800000 */
[----:B------:R-:W-:Y:S01]  /*c4c0*/  BPT.TRAP 0x1 ;  /* 0x000000040000795c */ /* 0x000fe20000300000 */
.L_x_251:
[----:B---3--:R-:W0:Y:S01]  /*c4d0*/  LDC R15, c[0x0][0x380] ;  /* 0x0000e000ff0f7b82 */ /* 0x008e220000000800 */
[----:B------:R-:W-:Y:S01]  /*c4e0*/  R2UR UR4, R6 ;  /* 0x00000000060472ca */ /* 0x000fe200000e0000 */
[----:B------:R-:W-:Y:S01]  /*c4f0*/  IMAD R13, R9, 0x1000, R4 ;  /* 0x00001000090d7824 */ /* 0x000fe200078e0204 */
[----:B------:R-:W-:Y:S01]  /*c500*/  R2UR UR5, R20 ;  /* 0x00000000140572ca */ /* 0x000fe200000e0000 */
[----:B------:R-:W-:Y:S01]  /*c510*/  ULDC UR20, c[0x0][0x38c] ;  /* 0x0000e30000147ab9 */ /* 0x000fe20000000800 */
[----:B------:R-:W-:Y:S01]  /*c520*/  R2UR UR17, R14 ;  /* 0x000000000e1172ca */ /* 0x000fe200000e0000 */
[----:B------:R-:W-:Y:S01]  /*c530*/  IMAD R13, R13, 0x2, R22 ;  /* 0x000000020d0d7824 */ /* 0x000fe200078e0216 */
[----:B------:R-:W-:Y:S01]  /*c540*/  UISETP.NE.AND UP0, UPT, UR20, 0x1, UPT ;  /* 0x000000011400788c */ /* 0x000fe2000bf05270 */
[----:B------:R-:W1:Y:S01]  /*c550*/  LDC.64 R16, c[0x0][0x3b8] ;  /* 0x0000ee00ff107b82 */ /* 0x000e620000000a00 */
[C---:B------:R-:W-:Y:S01]  /*c560*/  VIADD R14, R12.reuse, 0x1 ;  /* 0x000000010c0e7836 */ /* 0x040fe20000000000 */
[----:B------:R-:W-:Y:S01]  /*c570*/  R2UR UR18, R12 ;  /* 0x000000000c1272ca */ /* 0x000fe200000e0000 */
[----:B------:R-:W-:Y:S01]  /*c580*/  VIADD R0, R0, 0xffffffff ;  /* 0xffffffff00007836 */ /* 0x000fe20000000000 */
[----:B------:R-:W-:Y:S01]  /*c590*/  R2UR UR8, R13 ;  /* 0x000000000d0872ca */ /* 0x000fe200000e0000 */
[----:B------:R-:W-:Y:S01]  /*c5a0*/  ULDC.64 UR24, c[0x0][0x198] ;  /* 0x0000660000187ab9 */ /* 0x000fe20000000a00 */
[----:B------:R-:W-:Y:S01]  /*c5b0*/  R2UR UR9, R22 ;  /* 0x00000000160972ca */ /* 0x000fe200000e0000 */
[----:B------:R-:W-:Y:S01]  /*c5c0*/  ULDC.64 UR14, c[0x0][0x3b0] ;  /* 0x0000ec00000e7ab9 */ /* 0x000fe20000000a00 */
[----:B------:R-:W1:Y:S01]  /*c5d0*/  LDC.64 R18, c[0x0][0x3d8] ;  /* 0x0000f600ff127b82 */ /* 0x000e620000000a00 */
[----:B------:R-:W-:Y:S01]  /*c5e0*/  R2UR UR16, R9 ;  /* 0x00000000091072ca */ /* 0x000fe200000e0000 */
[----:B------:R-:W-:Y:S01]  /*c5f0*/  @UP0 ULDC.64 UR10, c[0x0][0x390] ;  /* 0x0000e400000a0ab9 */ /* 0x000fe20000000a00 */
[----:B------:R-:W-:Y:S01]  /*c600*/  R2UR UR12, R11 ;  /* 0x000000000b0c72ca */ /* 0x000fe200000e0000 */
[----:B------:R-:W-:Y:S01]  /*c610*/  ULDC.64 UR22, c[0x0][0x3d0] ;  /* 0x0000f40000167ab9 */ /* 0x000fe20000000a00 */
[----:B------:R-:W-:Y:S01]  /*c620*/  R2UR UR13, R10 ;  /* 0x000000000a0d72ca */ /* 0x000fe200000e0000 */
[----:B------:R-:W-:Y:S01]  /*c630*/  VIADD R9, R9, 0x1 ;  /* 0x0000000109097836 */ /* 0x000fe20000000000 */
[----:B------:R-:W-:Y:S01]  /*c640*/  ISETP.GT.AND P5, PT, R0, 0x1, PT ;  /* 0x000000010000780c */ /* 0x000fe20003fa4270 */
[----:B------:R-:W-:Y:S01]  /*c650*/  USHF.L.U32 UR18, UR18, 0x6, URZ ;  /* 0x0000000612127899 */ /* 0x000fe2000800063f */
[----:B0-----:R-:W-:Y:S01]  /*c660*/  ISETP.NE.AND P2, PT, R15, 0x1, PT ;  /* 0x000000010f00780c */ /* 0x001fe20003f45270 */
[----:B------:R-:W-:Y:S01]  /*c670*/  UIADD3 UR17, UR17, 0x32000, URZ ;  /* 0x0003200011117890 */ /* 0x000fe2000fffe03f */
[----:B------:R-:W-:Y:S01]  /*c680*/  ISETP.NE.AND P4, PT, R9, 0x5, PT ;  /* 0x000000050900780c */ /* 0x000fe20003f85270 */
[----:B------:R-:W-:-:S02]  /*c690*/  UIADD3 UR8, UR8, 0x28000, URZ ;  /* 0x0002800008087890 */ /* 0x000fc4000fffe03f */
[----:B------:R-:W-:Y:S01]  /*c6a0*/  ULEA UR16, UR16, UR9, 0xf ;  /* 0x0000000910107291 */ /* 0x000fe2000f8e783f */
[----:B------:R-:W-:Y:S01]  /*c6b0*/  SEL R9, R9, RZ, P4 ;  /* 0x000000ff09097207 */ /* 0x000fe20002000000 */
[----:B------:R-:W-:Y:S01]  /*c6c0*/  UMOV UR26, 0x30000 ;  /* 0x00030000001a7882 */ /* 0x000fe20000000000 */
[----:B------:R-:W-:Y:S01]  /*c6d0*/  UMOV UR28, 0x0 ;  /* 0x00000000001c7882 */ /* 0x000fe20000000000 */
[----:B------:R-:W-:Y:S01]  /*c6e0*/  UMOV UR29, 0x10000000 ;  /* 0x10000000001d7882 */ /* 0x000fe20000000000 */
[----:B------:R-:W-:-:S03]  /*c6f0*/  UMOV UR9, UR17 ;  /* 0x0000001100097c82 */ /* 0x000fc60008000000 */
[----:B------:R-:W-:Y:S01]  /*c700*/  @P2 IMAD.U32 R23, RZ, RZ, UR4 ;  /* 0x00000004ff172e24 */ /* 0x000fe2000f8e00ff */
[----:B------:R-:W-:Y:S01]  /*c710*/  UIADD3 UR4, UP1, UR24, 0xf0, URZ ;  /* 0x000000f018047890 */ /* 0x000fe2000ff3e03f */
[----:B-1----:R-:W-:Y:S01]  /*c720*/  IMAD R13, R11, R16, R18 ;  /* 0x000000100b0d7224 */ /* 0x002fe200078e0212 */
[----:B------:R-:W-:Y:S01]  /*c730*/  UIADD3 UR24, UP2, UR24, 0x1f0, URZ ;  /* 0x000001f018187890 */ /* 0x000fe2000ff5e03f */
[----:B------:R-:W0:Y:S01]  /*c740*/  LDC R16, c[0x0][0x3c8] ;  /* 0x0000f200ff107b82 */ /* 0x000e220000000800 */
[----:B------:R-:W-:Y:S01]  /*c750*/  @P2 R2UR UR5, R23 ;  /* 0x00000000170522ca */ /* 0x000fe200000e0000 */
[----:B------:R-:W-:Y:S01]  /*c760*/  IMAD R12, R10, R17, R19 ;  /* 0x000000110a0c7224 */ /* 0x000fe200078e0213 */
[----:B------:R-:W-:-:S04]  /*c770*/  ISETP.NE.AND P2, PT, R14, R7, PT ;  /* 0x000000070e00720c */ /* 0x000fc80003f45270 */
[----:B------:R-:W-:Y:S01]  /*c780*/  PRMT R12, R13, 0x40, R12 ;  /* 0x000000400d0c7816 */ /* 0x000fe2000000000c */
[----:B------:R-:W-:-:S06]  /*c790*/  VIADD R13, R11, 0x1 ;  /* 0x000000010b0d7836 */ /* 0x000fcc0000000000 */
[----:B------:R-:W-:Y:S02]  /*c7a0*/  UIADD3 UR6, -UR5, URZ, URZ ;  /* 0x0000003f05067290 */ /* 0x000fe4000fffe13f */
[----:B------:R-:W-:Y:S01]  /*c7b0*/  UMOV UR21, UR5 ;  /* 0x0000000500157c82 */ /* 0x000fe20008000000 */
[----:B------:R-:W-:Y:S01]  /*c7c0*/  @P2 IMAD.MOV R13, RZ, RZ, R11 ;  /* 0x000000ffff0d2224 */ /* 0x000fe200078e020b */
[----:B------:R-:W-:Y:S02]  /*c7d0*/  SEL R11, RZ, 0x1, P4 ;  /* 0x00000001ff0b7807 */ /* 0x000fe40002000000 */
[----:B------:R-:W-:Y:S01]  /*c7e0*/  IMAD R15, R15, UR6, R20 ;  /* 0x000000060f0f7c24 */ /* 0x000fe2000f8e0214 */
[----:B------:R-:W-:Y:S01]  /*c7f0*/  UIMAD.WIDE.U32 UR6, UR5, UR10, URZ ;  /* 0x0000000a050672a5 */ /* 0x000fe2000f8e003f */
[----:B------:R-:W-:Y:S02]  /*c800*/  LOP3.LUT R8, R8, R11, RZ, 0x3c, !PT ;  /* 0x0000000b08087212 */ /* 0x000fe400078e3cff */
[----:B0-----:R-:W-:Y:S01]  /*c810*/  ISETP.NE.AND P3, PT, R13, R16, PT ;  /* 0x000000100d00720c */ /* 0x001fe20003f65270 */
[----:B------:R-:W-:Y:S01]  /*c820*/  @UP0 USHF.R.U32.HI UR21, URZ, UR11, UR7 ;  /* 0x0000000b3f150299 */ /* 0x000fe20008011607 */
[----:B------:R-:W-:Y:S01]  /*c830*/  R2UR UR19, R15 ;  /* 0x000000000f1372ca */ /* 0x000fe200000e0000 */
[----:B------:R-:W-:Y:S01]  /*c840*/  UMOV UR10, UR18 ;  /* 0x00000012000a7c82 */ /* 0x000fe20008000000 */
[----:B------:R-:W-:Y:S01]  /*c850*/  R2UR UR7, R12 ;  /* 0x000000000c0772ca */ /* 0x000fe200000e0000 */
[----:B------:R-:W-:Y:S01]  /*c860*/  UIADD3 UR6, -UR21, URZ, URZ ;  /* 0x0000003f15067290 */ /* 0x000fe2000fffe13f */
[----:B------:R-:W-:Y:S01]  /*c870*/  R2UR UR11, R5 ;  /* 0x00000000050b72ca */ /* 0x000fe200000e0000 */
[----:B------:R-:W-:Y:S01]  /*c880*/  VIADD R15, R10, 0x1 ;  /* 0x000000010a0f7836 */ /* 0x000fe20000000000 */
[----:B------:R-:W-:Y:S01]  /*c890*/  SEL R12, R14, RZ, P2 ;  /* 0x000000ff0e0c7207 */ /* 0x000fe20001000000 */
[----:B------:R-:W-:Y:S01]  /*c8a0*/  UIMAD UR20, UR20, UR6, UR5 ;  /* 0x00000006141472a4 */ /* 0x000fe2000f8e0205 */
[----:B------:R-:W-:Y:S01]  /*c8b0*/  SEL R11, R13, RZ, P3 ;  /* 0x000000ff0d0b7207 */ /* 0x000fe20001800000 */
[----:B------:R-:W-:-:S02]  /*c8c0*/  UIADD3.X UR5, URZ, UR25, URZ, UP1, !UPT ;  /* 0x000000193f057290 */ /* 0x000fc40008ffe43f */
[----:B------:R-:W-:Y:S01]  /*c8d0*/  UIMAD UR20, UR20, UR15, UR23 ;  /* 0x0000000f141472a4 */ /* 0x000fe2000f8e0217 */
[----:B------:R-:W-:Y:S01]  /*c8e0*/  @P3 IMAD.MOV R15, RZ, RZ, R10 ;  /* 0x000000ffff0f3224 */ /* 0x000fe200078e020a */
[----:B------:R-:W-:Y:S02]  /*c8f0*/  UIMAD UR19, UR19, UR14, UR22 ;  /* 0x0000000e131372a4 */ /* 0x000fe4000f8e0216 */
[----:B------:R-:W-:Y:S01]  /*c900*/  UPRMT UR6, UR7, 0x5410, URZ ;  /* 0x0000541007067896 */ /* 0x000fe2000800003f */
[----:B------:R-:W-:Y:S01]  /*c910*/  IMAD.MOV.U32 R10, RZ, RZ, R15 ;  /* 0x000000ffff0a7224 */ /* 0x000fe200078e000f */
[----:B------:R-:W-:-:S07]  /*c920*/  UIADD3.X UR25, URZ, UR25, URZ, UP2, !UPT ;  /* 0x000000193f197290 */ /* 0x000fce00097fe43f */
[----:B------:R0:W-:Y:S02]  /*c930*/  UTMALDG.4D.IM2COL [UR16], [UR4], UR6 ;  /* 0x00000010040073b4 */ /* 0x0001e40008058006 */
[----:B------:R0:W-:Y:S02]  /*c940*/  UTMALDG.4D.MULTICAST [UR8], [UR24], UR26, desc[UR28] ;  /* 0x00001c08180073b4 */ /* 0x0001e4000801981a */
[----:B0-----:R-:W-:Y:S05]  /*c950*/  @P5 BRA `(.L_x_252) ;  /* 0xfffffff800985947 */ /* 0x001fea000383ffff */
.L_x_248:
[----:B------:R-:W-:Y:S01]  /*c960*/  ISETP.GE.U32.AND P2, PT, R3, 0x5, PT ;  /* 0x000000050300780c */ /* 0x000fe20003f46070 */
[----:B------:R-:W-:Y:S05]  /*c970*/  WARPSYNC.ALL ;  /* 0x0000000000007948 */ /* 0x000fea0003800000 */
[----:B------:R-:W-:-:S07]  /*c980*/  ELECT P1, URZ, PT ;  /* 0x00000000003f782f */ /* 0x000fce0003820000 */
[----:B------:R-:W-:-:S05]  /*c990*/  @P2 IMAD.WIDE.U32 R4, R3, -0x33333333, RZ ;  /* 0xcccccccd03042825 */ /* 0x000fca00078e00ff */
[----:B------:R-:W-:-:S04]  /*c9a0*/  @P2 SHF.R.U32.HI R0, RZ, 0x2, R5 ;  /* 0x00000002ff002819 */ /* 0x000fc80000011605 */
[----:B------:R-:W-:-:S04]  /*c9b0*/  @P2 LOP3.LUT R0, R0, 0x1, RZ, 0xc0, !PT ;  /* 0x0000000100002812 */ /* 0x000fc800078ec0ff */
[----:B------:R-:W-:Y:S01]  /*c9c0*/  @P2 ISETP.NE.U32.AND P0, PT, R0, 0x1, PT ;  /* 0x000000010000280c */ /* 0x000fe20003f05070 */
[----:B------:R-:W-:-:S12]  /*c9d0*/  @!P1 EXIT ;  /* 0x000000000000994d */ /* 0x000fd80003800000 */
[----:B------:R-:W-:Y:S01]  /*c9e0*/  LOP3.LUT R2, R2, 0x2, RZ, 0xfc, !PT ;  /* 0x0000000202027812 */ /* 0x000fe200078efcff */
[----:B------:R-:W-:Y:S01]  /*c9f0*/  IMAD.MOV.U32 R0, RZ, RZ, 0x1 ;  /* 0x00000001ff007424 */ /* 0x000fe200078e00ff */
[----:B------:R-:W-:Y:S02]  /*ca00*/  @P2 ISETP.NE.U32.AND.EX P0, PT, RZ, RZ, PT, P0 ;  /* 0x000000ffff00220c */ /* 0x000fe40003f05100 */
[----:B------:R-:W-:Y:S02]  /*ca10*/  ISETP.NE.AND P1, PT, R2, 0x3, PT ;  /* 0x000000030200780c */ /* 0x000fe40003f25270 */
[----:B------:R-:W-:-:S11]  /*ca20*/  @P2 SEL R0, RZ, 0x1, !P0 ;  /* 0x00000001ff002807 */ /* 0x000fd60004000000 */
[----:B------:R-:W-:Y:S05]  /*ca30*/  @!P1 BRA `(.L_x_253) ;  /* 0x0000000000049947 */ /* 0x000fea0003800000 */
[----:B------:R-:W-:Y:S01]  /*ca40*/  BPT.TRAP 0x1 ;  /* 0x000000040000795c */ /* 0x000fe20000300000 */
.L_x_253:
[----:B------:R-:W0:Y:S01]  /*ca50*/  S2R R7, SR_CgaCtaId ;  /* 0x0000000000077919 */ /* 0x000e220000008800 */
[----:B------:R-:W-:Y:S01]  /*ca60*/  IMAD.WIDE.U32 R4, R3, -0x33333333, RZ ;  /* 0xcccccccd03047825 */ /* 0x000fe200078e00ff */
[----:B------:R-:W-:-:S04]  /*ca70*/  MOV R2, 0x400 ;  /* 0x0000040000027802 */ /* 0x000fc80000000f00 */
[----:B------:R-:W-:Y:S02]  /*ca80*/  SHF.R.U32.HI R4, RZ, 0x2, R5 ;  /* 0x00000002ff047819 */ /* 0x000fe40000011605 */
[----:B------:R-:W-:-:S03]  /*ca90*/  SHF.L.U32 R5, R0, 0x1f, RZ ;  /* 0x0000001f00057819 */ /* 0x000fc600000006ff */
[----:B------:R-:W-:Y:S01]  /*caa0*/  IMAD R3, R4, -0x5, R3 ;  /* 0xfffffffb04037824 */ /* 0x000fe200078e0203 */
[----:B0-----:R-:W-:-:S05]  /*cab0*/  LEA R2, R7, R2, 0x18 ;  /* 0x0000000207027211 */ /* 0x001fca00078ec0ff */
[----:B------:R-:W-:-:S04]  /*cac0*/  VIADD R2, R2, 0x32028 ;  /* 0x0003202802027836 */ /* 0x000fc80000000000 */
[----:B------:R-:W-:-:S07]  /*cad0*/  IMAD R4, R3, 0x8, R2 ;  /* 0x0000000803047824 */ /* 0x000fce00078e0202 */
.L_x_254:
[----:B0-----:R0:W1:Y:S02]  /*cae0*/  SYNCS.PHASECHK.TRANS64.TRYWAIT P0, [R4+URZ], R5 ;  /* 0x00000005040075a7 */ /* 0x001064000800017f */
[----:B-1----:R-:W-:Y:S05]  /*caf0*/  @!P0 NANOSLEEP.SYNCS 0x989680 ;  /* 0x009896800000895d */ /* 0x002fea0003900000 */
[----:B------:R-:W1:Y:S02]  /*cb00*/  @!P0 SYNCS.PHASECHK.TRANS64 P0, [R4+URZ], R5 ;  /* 0x00000005040085a7 */ /* 0x000e64000800007f */
[----:B-1----:R-:W-:Y:S05]  /*cb10*/  @!P0 BRA `(.L_x_254) ;  /* 0xfffffffc00f08947 */ /* 0x002fea000383ffff */
[----:B------:R-:W-:-:S05]  /*cb20*/  VIADD R3, R3, 0x1 ;  /* 0x0000000103037836 */ /* 0x000fca0000000000 */
[----:B------:R-:W-:-:S04]  /*cb30*/  ISETP.NE.AND P0, PT, R3, 0x5, PT ;  /* 0x000000050300780c */ /* 0x000fc80003f05270 */
[----:B0-----:R-:W-:Y:S02]  /*cb40*/  SEL R5, RZ, 0x1, P0 ;  /* 0x00000001ff057807 */ /* 0x001fe40000000000 */
[----:B------:R-:W-:Y:S02]  /*cb50*/  SEL R3, R3, RZ, P0 ;  /* 0x000000ff03037207 */ /* 0x000fe40000000000 */
[----:B------:R-:W-:-:S03]  /*cb60*/  LOP3.LUT R7, R0, R5, RZ, 0x3c, !PT ;  /* 0x0000000500077212 */ /* 0x000fc600078e3cff */
[----:B------:R-:W-:Y:S01]  /*cb70*/  IMAD R0, R3, 0x8, R2 ;  /* 0x0000000803007824 */ /* 0x000fe200078e0202 */
[----:B------:R-:W-:-:S07]  /*cb80*/  SHF.L.U32 R5, R7, 0x1f, RZ ;  /* 0x0000001f07057819 */ /* 0x000fce00000006ff */
.L_x_255:
        /* <DEDUP_REMOVED lines=11> */
.L_x_256:
        /* <DEDUP_REMOVED lines=11> */
.L_x_257:
        /* <DEDUP_REMOVED lines=11> */
.L_x_258:
[----:B0-----:R0:W1:Y:S02]  /*cda0*/  SYNCS.PHASECHK.TRANS64.TRYWAIT P0, [R3+URZ], R0 ;  /* 0x00000000030075a7 */ /* 0x001064000800017f */
[----:B-1----:R-:W-:Y:S05]  /*cdb0*/  @!P0 NANOSLEEP.SYNCS 0x989680 ;  /* 0x009896800000895d */ /* 0x002fea0003900000 */
[----:B------:R-:W1:Y:S02]  /*cdc0*/  @!P0 SYNCS.PHASECHK.TRANS64 P0, [R3+URZ], R0 ;  /* 0x00000000030085a7 */ /* 0x000e64000800007f */
[----:B-1----:R-:W-:Y:S05]  /*cdd0*/  @P0 EXIT ;  /* 0x000000000000094d */ /* 0x002fea0003800000 */
[----:B------:R-:W-:Y:S05]  /*cde0*/  BRA `(.L_x_258) ;  /* 0xfffffffc00ec7947 */ /* 0x000fea000383ffff */
.L_x_259:
[----:B------:R-:W-:-:S00]  /*cdf0*/  BRA `(.L_x_259) ;  /* 0xfffffffc00fc7947 */ /* 0x000fc0000383ffff */
[----:B------:R-:W-:-:S00]  /*ce00*/  NOP ;  /* 0x0000000000007918 */ /* 0x000fc00000000000 */
[----:B------:R-:W-:-:S00]  /*ce10*/  NOP ;  /* 0x0000000000007918 */ /* 0x000fc00000000000 */
[----:B------:R-:W-:-:S00]  /*ce20*/  NOP ;  /* 0x0000000000007918 */ /* 0x000fc00000000000 */
[----:B------:R-:W-:-:S00]  /*ce30*/  NOP ;  /* 0x0000000000007918 */ /* 0x000fc00000000000 */
[----:B------:R-:W-:-:S00]  /*ce40*/  NOP ;  /* 0x0000000000007918 */ /* 0x000fc00000000000 */
[----:B------:R-:W-:-:S00]  /*ce50*/  NOP ;  /* 0x0000000000007918 */ /* 0x000fc00000000000 */
[----:B------:R-:W-:-:S00]  /*ce60*/  NOP ;  /* 0x0000000000007918 */ /* 0x000fc00000000000 */
[----:B------:R-:W-:-:S00]  /*ce70*/  NOP ;  /* 0x0000000000007918 */ /* 0x000fc00000000000 */
.L_x_260:


//--------------------- .nv.shared._ZN7cutlass13device_kernelINS_4conv6kernel13ConvUniversalINS1_16ConvProblemShapeILNS1_8OperatorE0ELi2EEENS1_10collective14CollectiveConvINS1_46MainloopSm90TmaGmmaWarpSpecializedImplicitGemmILS5_0ELi5ELi2EN4cute5tupleIJNSA_1CILi2EEENSC_ILi1EEESE_EEENS1_36KernelImplicitTmaWarpSpecializedSm90ELi1EEENSB_IJNSC_ILi256EEENSC_ILi64EEENSB_IJSJ_EEEEEENS_10bfloat16_tESM_NSA_8TiledMMAINSA_8MMA_AtomIJNSA_4SM904GMMA27MMA_64x64x16_F32BF16BF16_SSILNSQ_5MajorE0ELSS_0ELNSQ_7ScaleInE1ELST_1EEEEEENSA_6LayoutINSB_IJSE_SE_SE_EEENSB_IJNSC_ILi0EEESY_SY_EEEEENSB_IJNSA_10UnderscoreES11_S11_EEEEENS7_6detail26Sm90ImplicitGemmTileTraitsINSA_20SM90_TMA_LOAD_IM2COLENSA_14ComposedLayoutINSA_7SwizzleILi3ELi4ELi3EEENSA_18smem_ptr_flag_bitsILi16EEENSW_INSB_IJNSB_IJNSC_ILi8EEENSC_ILi32EEEEEENSB_IJSJ_SE_EEENSB_IJSE_NSC_ILi5EEEEEEEEENSB_IJNSB_IJSJ_NSC_ILi512EEEEEENSB_IJSE_SY_EEENSB_IJSY_NSC_ILi16384EEEEEEEEEEEEEvEENS15_INSA_23SM90_TMA_LOAD_MULTICASTENS17_IS19_S1B_NSW_INSB_IJNSB_IJS1C_S1C_EEES1F_S1H_EEENSB_IJS1K_S1L_NSB_IJSY_NSC_ILi4096EEEEEEEEEEEEEvEEEENS_8epilogue10collective6detail29Sm90TmaWarpSpecializedAdapterINS23_15DefaultEpilogueISM_NSB_IJNSB_IJlllEEESE_SY_EEES28_NS22_6thread17LinearCombinationISM_Li1EffLNS29_9ScaleType4KindE0ELNS_15FloatRoundStyleE2ESM_EENS_4gemm15EpilogueDefaultEEEEEvvEEEEvNT_6ParamsE --------------------------
	.section	.nv.shared._ZN7cutlass13device_kernelINS_4conv6kernel13ConvUniversalINS1_16ConvProblemShapeILNS1_8OperatorE0ELi2EEENS1_10collective14CollectiveConvINS1_46MainloopSm90TmaGmmaWarpSpecializedImplicitGemmILS5_0ELi5ELi2EN4cute5tupleIJNSA_1CILi2EEENSC_ILi1EEESE_EEENS1_36KernelImplicitTmaWarpSpecializedSm90ELi1EEENSB_IJNSC_ILi256EEENSC_ILi64EEENSB_IJSJ_EEEEEENS_10bfloat16_tESM_NSA_8TiledMMAINSA_8MMA_AtomIJNSA_4SM904GMMA27MMA_64x64x16_F32BF16BF16_SSILNSQ_5MajorE0ELSS_0ELNSQ_7ScaleInE1ELST_1EEEEEENSA_6LayoutINSB_IJSE_SE_SE_EEENSB_IJNSC_ILi0EEESY_SY_EEEEENSB_IJNSA_10UnderscoreES11_S11_EEEEENS7_6detail26Sm90ImplicitGemmTileTraitsINSA_20SM90_TMA_LOAD_IM2COLENSA_14ComposedLayoutINSA_7SwizzleILi3ELi4ELi3EEENSA_18smem_ptr_flag_bitsILi16EEENSW_INSB_IJNSB_IJNSC_ILi8EEENSC_ILi32EEEEEENSB_IJSJ_SE_EEENSB_IJSE_NSC_ILi5EEEEEEEEENSB_IJNSB_IJSJ_NSC_ILi512EEEEEENSB_IJSE_SY_EEENSB_IJSY_NSC_ILi16384EEEEEEEEEEEEEvEENS15_INSA_23SM90_TMA_LOAD_MULTICASTENS17_IS19_S1B_NSW_INSB_IJNSB_IJS1C_S1C_EEES1F_S1H_EEENSB_IJS1K_S1L_NSB_IJSY_NSC_ILi4096EEEEEEEEEEEEEvEEEENS_8epilogue10collective6detail29Sm90TmaWarpSpecializedAdapterINS23_15DefaultEpilogueISM_NSB_IJNSB_IJlllEEESE_SY_EEES28_NS22_6thread17LinearCombinationISM_Li1EffLNS29_9ScaleType4KindE0ELNS_15FloatRoundStyleE2ESM_EENS_4gemm15EpilogueDefaultEEEEEvvEEEEvNT_6ParamsE,"aw",@nobits
	.sectionflags	@""
	.align	16
	.zero		1024


//--------------------- .nv.shared.reserved.0     --------------------------
	.section	.nv.shared.reserved.0,"aw",@nobits
	.weak		__nv_reservedSMEM_offset_0_alias
	.size		__nv_reservedSMEM_offset_0_alias, 0, 0
	.other		__nv_reservedSMEM_offset_0_alias,@"STO_CUDA_RESERVED_SHARED STV_DEFAULT"
__nv_reservedSMEM_offset_0_alias:
	.zero		0


//--------------------- .nv.global                --------------------------
	.section	.nv.global,"aw",@nobits
.nv.global:
	.type		_ZN39_INTERNAL_39a2f3eb_4_k_cu_19d1eeec_31264cute1_E,@object
	.size		_ZN39_INTERNAL_39a2f3eb_4_k_cu_19d1eeec_31264cute1_E,(_ZN39_INTERNAL_39a2f3eb_4_k_cu_19d1eeec_31264cuda3std3__45__cpo6cbeginE - _ZN39_INTERNAL_39a2f3eb_4_k_cu_19d1eeec_31264cute1_E)
_ZN39_INTERNAL_39a2f3eb_4_k_cu_19d1eeec_31264cute1_E:
	.zero		1
	.type		_ZN39_INTERNAL_39a2f3eb_4_k_cu_19d1eeec_31264cuda3std3__45__cpo6cbeginE,@object
	.size		_ZN39_INTERNAL_39a2f3eb_4_k_cu_19d1eeec_31264cuda3std3__45__cpo6cbeginE,(_ZN39_INTERNAL_39a2f3eb_4_k_cu_19d1eeec_31264cuda3std3__48in_placeE - _ZN39_INTERNAL_39a2f3eb_4_k_cu_19d1eeec_31264cuda3std3__45__cpo6cbeginE)
_ZN39_INTERNAL_39a2f3eb_4_k_cu_19d1eeec_31264cuda3std3__45__cpo6cbeginE:
	.zero		1
	.type		_ZN39_INTERNAL_39a2f3eb_4_k_cu_19d1eeec_31264cuda3std3__48in_placeE,@object
	.size		_ZN39_INTERNAL_39a2f3eb_4_k_cu_19d1eeec_31264cuda3std3__48in_placeE,(_ZN39_INTERNAL_39a2f3eb_4_k_cu_19d1eeec_31264cuda3std6ranges3__45__cpo9iter_moveE - _ZN39_INTERNAL_39a2f3eb_4_k_cu_19d1eeec_31264cuda3std3__48in_placeE)
_ZN39_INTERNAL_39a2f3eb_4_k_cu_19d1eeec_31264cuda3std3__48in_placeE:
	.zero		1
	.type		_ZN39_INTERNAL_39a2f3eb_4_k_cu_19d1eeec_31264cuda3std6ranges3__45__cpo9iter_moveE,@object
	.size		_ZN39_INTERNAL_39a2f3eb_4_k_cu_19d1eeec_31264cuda3std6ranges3__45__cpo9iter_moveE,(_ZN39_INTERNAL_39a2f3eb_4_k_cu_19d1eeec_31264cuda3std3__45__cpo5beginE - _ZN39_INTERNAL_39a2f3eb_4_k_cu_19d1eeec_31264cuda3std6ranges3__45__cpo9iter_moveE)
_ZN39_INTERNAL_39a2f3eb_4_k_cu_19d1eeec_31264cuda3std6ranges3__45__cpo9iter_moveE:
	.zero		1
	.type		_ZN39_INTERNAL_39a2f3eb_4_k_cu_19d1eeec_31264cuda3std3__45__cpo5beginE,@object
	.size		_ZN39_INTERNAL_39a2f3eb_4_k_cu_19d1eeec_31264cuda3std3__45__cpo5beginE,(_ZN39_INTERNAL_39a2f3eb_4_k_cu_19d1eeec_31264cuda3std3__441_GLOBAL__N__39a2f3eb_4_k_cu_19d1eeec_31266ignoreE - _ZN39_INTERNAL_39a2f3eb_4_k_cu_19d1eeec_31264cuda3std3__45__cpo5beginE)
_ZN39_INTERNAL_39a2f3eb_4_k_cu_19d1eeec_31264cuda3std3__45__cpo5beginE:
	.zero		1
	.type		_ZN39_INTERNAL_39a2f3eb_4_k_cu_19d1eeec_31264cuda3std3__441_GLOBAL__N__39a2f3eb_4_k_cu_19d1eeec_31266ignoreE,@object
	.size		_ZN39_INTERNAL_39a2f3eb_4_k_cu_19d1eeec_31264cuda3std3__441_GLOBAL__N__39a2f3eb_4_k_cu_19d1eeec_31266ignoreE,(_ZN39_INTERNAL_39a2f3eb_4_k_cu_19d1eeec_31264cute7productE - _ZN39_INTERNAL_39a2f3eb_4_k_cu_19d1eeec_31264cuda3std3__441_GLOBAL__N__39a2f3eb_4_k_cu_19d1eeec_31266ignoreE)
_ZN39_INTERNAL_39a2f3eb_4_k_cu_19d1eeec_31264cuda3std3__441_GLOBAL__N__39a2f3eb_4_k_cu_19d1eeec_31266ignoreE:
	.zero		1
	.type		_ZN39_INTERNAL_39a2f3eb_4_k_cu_19d1eeec_31264cute7productE,@object
	.size		_ZN39_INTERNAL_39a2f3eb_4_k_cu_19d1eeec_31264cute7productE,(_ZN39_INTERNAL_39a2f3eb_4_k_cu_19d1eeec_31264cuda3std3__45__cpo3endE - _ZN39_INTERNAL_39a2f3eb_4_k_cu_19d1eeec_31264cute7productE)
_ZN39_INTERNAL_39a2f3eb_4_k_cu_19d1eeec_31264cute7productE:
	.zero		1
	.type		_ZN39_INTERNAL_39a2f3eb_4_k_cu_19d1eeec_31264cuda3std3__45__cpo3endE,@object
	.size		_ZN39_INTERNAL_39a2f3eb_4_k_cu_19d1eeec_31264cuda3std3__45__cpo3endE,(_ZN39_INTERNAL_39a2f3eb_4_k_cu_19d1eeec_31264cuda3std3__419piecewise_constructE - _ZN39_INTERNAL_39a2f3eb_4_k_cu_19d1eeec_31264cuda3std3__45__cpo3endE)
_ZN39_INTERNAL_39a2f3eb_4_k_cu_19d1eeec_31264cuda3std3__45__cpo3endE:
	.zero		1
	.type		_ZN39_INTERNAL_39a2f3eb_4_k_cu_19d1eeec_31264cuda3std3__419piecewise_constructE,@object
	.size		_ZN39_INTERNAL_39a2f3eb_4_k_cu_19d1eeec_31264cuda3std3__419piecewise_constructE,(_ZN39_INTERNAL_39a2f3eb_4_k_cu_19d1eeec_31264cuda3std3__45__cpo4cendE - _ZN39_INTERNAL_39a2f3eb_4_k_cu_19d1eeec_31264cuda3std3__419piecewise_constructE)
_ZN39_INTERNAL_39a2f3eb_4_k_cu_19d1eeec_31264cuda3std3__419piecewise_constructE:
	.zero		1
	.type		_ZN39_INTERNAL_39a2f3eb_4_k_cu_19d1eeec_31264cuda3std3__45__cpo4cendE,@object
	.size		_ZN39_INTERNAL_39a2f3eb_4_k_cu_19d1eeec_31264cuda3std3__45__cpo4cendE,(_ZN39_INTERNAL_39a2f3eb_4_k_cu_19d1eeec_31264cuda3std6ranges3__45__cpo4swapE - _ZN39_INTERNAL_39a2f3eb_4_k_cu_19d1eeec_31264cuda3std3__45__cpo4cendE)
_ZN39_INTERNAL_39a2f3eb_4_k_cu_19d1eeec_31264cuda3std3__45__cpo4cendE:
	.zero		1
	.type		_ZN39_INTERNAL_39a2f3eb_4_k_cu_19d1eeec_31264cuda3std6ranges3__45__cpo4swapE,@object
	.size		_ZN39_INTERNAL_39a2f3eb_4_k_cu_19d1eeec_31264cuda3std6ranges3__45__cpo4swapE,(.L_7 - _ZN39_INTERNAL_39a2f3eb_4_k_cu_19d1eeec_31264cuda3std6ranges3__45__cpo4swapE)
_ZN39_INTERNAL_39a2f3eb_4_k_cu_19d1eeec_31264cuda3std6ranges3__45__cpo4swapE:
	.zero		1
.L_7:


//--------------------- .nv.constant0._ZN7cutlass13device_kernelINS_4conv6kernel13ConvUniversalINS1_16ConvProblemShapeILNS1_8OperatorE0ELi2EEENS1_10collective14CollectiveConvINS1_46MainloopSm90TmaGmmaWarpSpecializedImplicitGemmILS5_0ELi5ELi2EN4cute5tupleIJNSA_1CILi2EEENSC_ILi1EEESE_EEENS1_36KernelImplicitTmaWarpSpecializedSm90ELi1EEENSB_IJNSC_ILi256EEENSC_ILi64EEENSB_IJSJ_EEEEEENS_10bfloat16_tESM_NSA_8TiledMMAINSA_8MMA_AtomIJNSA_4SM904GMMA27MMA_64x64x16_F32BF16BF16_SSILNSQ_5MajorE0ELSS_0ELNSQ_7ScaleInE1ELST_1EEEEEENSA_6LayoutINSB_IJSE_SE_SE_EEENSB_IJNSC_ILi0EEESY_SY_EEEEENSB_IJNSA_10UnderscoreES11_S11_EEEEENS7_6detail26Sm90ImplicitGemmTileTraitsINSA_20SM90_TMA_LOAD_IM2COLENSA_14ComposedLayoutINSA_7SwizzleILi3ELi4ELi3EEENSA_18smem_ptr_flag_bitsILi16EEENSW_INSB_IJNSB_IJNSC_ILi8EEENSC_ILi32EEEEEENSB_IJSJ_SE_EEENSB_IJSE_NSC_ILi5EEEEEEEEENSB_IJNSB_IJSJ_NSC_ILi512EEEEEENSB_IJSE_SY_EEENSB_IJSY_NSC_ILi16384EEEEEEEEEEEEEvEENS15_INSA_23SM90_TMA_LOAD_MULTICASTENS17_IS19_S1B_NSW_INSB_IJNSB_IJS1C_S1C_EEES1F_S1H_EEENSB_IJS1K_S1L_NSB_IJSY_NSC_ILi4096EEEEEEEEEEEEEvEEEENS_8epilogue10collective6detail29Sm90TmaWarpSpecializedAdapterINS23_15DefaultEpilogueISM_NSB_IJNSB_IJlllEEESE_SY_EEES28_NS22_6thread17LinearCombinationISM_Li1EffLNS29_9ScaleType4KindE0ELNS_15FloatRoundStyleE2ESM_EENS_4gemm15EpilogueDefaultEEEEEvvEEEEvNT_6ParamsE --------------------------
	.section	.nv.constant0._ZN7cutlass13device_kernelINS_4conv6kernel13ConvUniversalINS1_16ConvProblemShapeILNS1_8OperatorE0ELi2EEENS1_10collective14CollectiveConvINS1_46MainloopSm90TmaGmmaWarpSpecializedImplicitGemmILS5_0ELi5ELi2EN4cute5tupleIJNSA_1CILi2EEENSC_ILi1EEESE_EEENS1_36KernelImplicitTmaWarpSpecializedSm90ELi1EEENSB_IJNSC_ILi256EEENSC_ILi64EEENSB_IJSJ_EEEEEENS_10bfloat16_tESM_NSA_8TiledMMAINSA_8MMA_AtomIJNSA_4SM904GMMA27MMA_64x64x16_F32BF16BF16_SSILNSQ_5MajorE0ELSS_0ELNSQ_7ScaleInE1ELST_1EEEEEENSA_6LayoutINSB_IJSE_SE_SE_EEENSB_IJNSC_ILi0EEESY_SY_EEEEENSB_IJNSA_10UnderscoreES11_S11_EEEEENS7_6detail26Sm90ImplicitGemmTileTraitsINSA_20SM90_TMA_LOAD_IM2COLENSA_14ComposedLayoutINSA_7SwizzleILi3ELi4ELi3EEENSA_18smem_ptr_flag_bitsILi16EEENSW_INSB_IJNSB_IJNSC_ILi8EEENSC_ILi32EEEEEENSB_IJSJ_SE_EEENSB_IJSE_NSC_ILi5EEEEEEEEENSB_IJNSB_IJSJ_NSC_ILi512EEEEEENSB_IJSE_SY_EEENSB_IJSY_NSC_ILi16384EEEEEEEEEEEEEvEENS15_INSA_23SM90_TMA_LOAD_MULTICASTENS17_IS19_S1B_NSW_INSB_IJNSB_IJS1C_S1C_EEES1F_S1H_EEENSB_IJS1K_S1L_NSB_IJSY_NSC_ILi4096EEEEEEEEEEEEEvEEEENS_8epilogue10collective6detail29Sm90TmaWarpSpecializedAdapterINS23_15DefaultEpilogueISM_NSB_IJNSB_IJlllEEESE_SY_EEES28_NS22_6thread17LinearCombinationISM_Li1EffLNS29_9ScaleType4KindE0ELNS_15FloatRoundStyleE2ESM_EENS_4gemm15EpilogueDefaultEEEEEvvEEEEvNT_6ParamsE,"a",@progbits
	.sectionflags	@""
	.align	4
.nv.constant0._ZN7cutlass13device_kernelINS_4conv6kernel13ConvUniversalINS1_16ConvProblemShapeILNS1_8OperatorE0ELi2EEENS1_10collective14CollectiveConvINS1_46MainloopSm90TmaGmmaWarpSpecializedImplicitGemmILS5_0ELi5ELi2EN4cute5tupleIJNSA_1CILi2EEENSC_ILi1EEESE_EEENS1_36KernelImplicitTmaWarpSpecializedSm90ELi1EEENSB_IJNSC_ILi256EEENSC_ILi64EEENSB_IJSJ_EEEEEENS_10bfloat16_tESM_NSA_8TiledMMAINSA_8MMA_AtomIJNSA_4SM904GMMA27MMA_64x64x16_F32BF16BF16_SSILNSQ_5MajorE0ELSS_0ELNSQ_7ScaleInE1ELST_1EEEEEENSA_6LayoutINSB_IJSE_SE_SE_EEENSB_IJNSC_ILi0EEESY_SY_EEEEENSB_IJNSA_10UnderscoreES11_S11_EEEEENS7_6detail26Sm90ImplicitGemmTileTraitsINSA_20SM90_TMA_LOAD_IM2COLENSA_14ComposedLayoutINSA_7SwizzleILi3ELi4ELi3EEENSA_18smem_ptr_flag_bitsILi16EEENSW_INSB_IJNSB_IJNSC_ILi8EEENSC_ILi32EEEEEENSB_IJSJ_SE_EEENSB_IJSE_NSC_ILi5EEEEEEEEENSB_IJNSB_IJSJ_NSC_ILi512EEEEEENSB_IJSE_SY_EEENSB_IJSY_NSC_ILi16384EEEEEEEEEEEEEvEENS15_INSA_23SM90_TMA_LOAD_MULTICASTENS17_IS19_S1B_NSW_INSB_IJNSB_IJS1C_S1C_EEES1F_S1H_EEENSB_IJS1K_S1L_NSB_IJSY_NSC_ILi4096EEEEEEEEEEEEEvEEEENS_8epilogue10collective6detail29Sm90TmaWarpSpecializedAdapterINS23_15DefaultEpilogueISM_NSB_IJNSB_IJlllEEESE_SY_EEES28_NS22_6thread17LinearCombinationISM_Li1EffLNS29_9ScaleType4KindE0ELNS_15FloatRoundStyleE2ESM_EENS_4gemm15EpilogueDefaultEEEEEvvEEEEvNT_6ParamsE:
	.zero		1536


//--------------------- SYMBOLS --------------------------

	.type		.nv.reservedSmem.offset0,@object
	.size		.nv.reservedSmem.offset0,0x4
